	.target	sm_100a

	.elftype	@"ET_EXEC"


//--------------------- .note.nv.tkinfo           --------------------------
	.section	.note.nv.tkinfo,"",@"SHT_NOTE"
	.sectionflags	@"SHF_NOTE_NV_TKINFO"
	.tkinfo
        /*0018*/ 	.word	0x00000081
        /*0030*/ 	.string	""
        /*0030*/ 	.string	"ptxas-blackwell"
        /*0030*/ 	.string	"Cuda compilation tools, release 12.9, V12.9.86"
        /*0030*/ 	.string	"Build cuda_12.9.r12.9/compiler.36037853_0"
        /*0030*/ 	.string	"-v  -suppress-debug-info  -lineinfo  -arch sm_100a "



//--------------------- .note.nv.cuver            --------------------------
	.section	.note.nv.cuver,"",@"SHT_NOTE"
	.sectionflags	@"SHF_NOTE_NV_CUVER"
        /*0018*/ 	.short	0x0001
        /*001a*/ 	.short	0x0064
        /*001c*/ 	.short	0x0001
        /*001e*/ 	.short	0x0000
        /*0020*/ 	.short	0x0001
        /*0022*/ 	.short	0x0000


//--------------------- .nv.info                  --------------------------
	.section	.nv.info,"",@"SHT_CUDA_INFO"
	.align	4


	//----- nvinfo : EIATTR_REGCOUNT
	.align		4
        /*0000*/ 	.byte	0x04, 0x2f
        /*0002*/ 	.short	(.L_4 - .L_3)
	.align		4
.L_3:
        /*0004*/ 	.word	index@(gluon_tcgen05)
        /*0008*/ 	.word	0x00000088


	//----- nvinfo : EIATTR_FRAME_SIZE
	.align		4
.L_4:
        /*000c*/ 	.byte	0x04, 0x11
        /*000e*/ 	.short	(.L_6 - .L_5)
	.align		4
.L_5:
        /*0010*/ 	.word	index@($__internal_2_$__cuda_sm10x_tcgen05_guardrail_trap_unallocated_columns_being_dealloced)
        /*0014*/ 	.word	0x00000000


	//----- nvinfo : EIATTR_FRAME_SIZE
	.align		4
.L_6:
        /*0018*/ 	.byte	0x04, 0x11
        /*001a*/ 	.short	(.L_8 - .L_7)
	.align		4
.L_7:
        /*001c*/ 	.word	index@($__internal_1_$__cuda_sm10x_tcgen05_guardrail_trap_phase_invalid_during_alloc)
        /*0020*/ 	.word	0x00000000


	//----- nvinfo : EIATTR_FRAME_SIZE
	.align		4
.L_8:
        /*0024*/ 	.byte	0x04, 0x11
        /*0026*/ 	.short	(.L_10 - .L_9)
	.align		4
.L_9:
        /*0028*/ 	.word	index@($__internal_0_$__cuda_sm10x_tcgen05_guardrail_trap_col_being_dealloced_not_returned_by_alloc)
        /*002c*/ 	.word	0x00000000


	//----- nvinfo : EIATTR_FRAME_SIZE
	.align		4
.L_10:
        /*0030*/ 	.byte	0x04, 0x11
        /*0032*/ 	.short	(.L_12 - .L_11)
	.align		4
.L_11:
        /*0034*/ 	.word	index@(gluon_tcgen05)
        /*0038*/ 	.word	0x00000000


	//----- nvinfo : EIATTR_MIN_STACK_SIZE
	.align		4
.L_12:
        /*003c*/ 	.byte	0x04, 0x12
        /*003e*/ 	.short	(.L_14 - .L_13)
	.align		4
.L_13:
        /*0040*/ 	.word	index@(gluon_tcgen05)
        /*0044*/ 	.word	0x00000000
.L_14:


//--------------------- .nv.info.gluon_tcgen05    --------------------------
	.section	.nv.info.gluon_tcgen05,"",@"SHT_CUDA_INFO"
	.sectionflags	@""
	.align	4


	//----- nvinfo : EIATTR_CUDA_API_VERSION
	.align		4
        /*0000*/ 	.byte	0x04, 0x37
        /*0002*/ 	.short	(.L_16 - .L_15)
.L_15:
        /*0004*/ 	.word	0x00000081


	//----- nvinfo : EIATTR_KPARAM_INFO
	.align		4
.L_16:
        /*0008*/ 	.byte	0x04, 0x17
        /*000a*/ 	.short	(.L_18 - .L_17)
.L_17:
        /*000c*/ 	.word	0x00000000
        /*0010*/ 	.short	0x000a
        /*0012*/ 	.short	0x0048
        /*0014*/ 	.byte	0x00, 0xf4, 0x21, 0x00


	//----- nvinfo : EIATTR_KPARAM_INFO
	.align		4
.L_18:
        /*0018*/ 	.byte	0x04, 0x17
        /*001a*/ 	.short	(.L_20 - .L_19)
.L_19:
        /*001c*/ 	.word	0x00000000
        /*0020*/ 	.short	0x0009
        /*0022*/ 	.short	0x0040
        /*0024*/ 	.byte	0x00, 0xf4, 0x21, 0x00


	//----- nvinfo : EIATTR_KPARAM_INFO
	.align		4
.L_20:
        /*0028*/ 	.byte	0x04, 0x17
        /*002a*/ 	.short	(.L_22 - .L_21)
.L_21:
        /*002c*/ 	.word	0x00000000
        /*0030*/ 	.short	0x0008
        /*0032*/ 	.short	0x0038
        /*0034*/ 	.byte	0x00, 0xf0, 0x21, 0x00


	//----- nvinfo : EIATTR_KPARAM_INFO
	.align		4
.L_22:
        /*0038*/ 	.byte	0x04, 0x17
        /*003a*/ 	.short	(.L_24 - .L_23)
.L_23:
        /*003c*/ 	.word	0x00000000
        /*0040*/ 	.short	0x0007
        /*0042*/ 	.short	0x0030
        /*0044*/ 	.byte	0x00, 0xf0, 0x21, 0x00


	//----- nvinfo : EIATTR_KPARAM_INFO
	.align		4
.L_24:
        /*0048*/ 	.byte	0x04, 0x17
        /*004a*/ 	.short	(.L_26 - .L_25)
.L_25:
        /*004c*/ 	.word	0x00000000
        /*0050*/ 	.short	0x0006
        /*0052*/ 	.short	0x0028
        /*0054*/ 	.byte	0x00, 0xf0, 0x21, 0x00


	//----- nvinfo : EIATTR_KPARAM_INFO
	.align		4
.L_26:
        /*0058*/ 	.byte	0x04, 0x17
        /*005a*/ 	.short	(.L_28 - .L_27)
.L_27:
        /*005c*/ 	.word	0x00000000
        /*0060*/ 	.short	0x0005
        /*0062*/ 	.short	0x0020
        /*0064*/ 	.byte	0x00, 0xf0, 0x11, 0x00


	//----- nvinfo : EIATTR_KPARAM_INFO
	.align		4
.L_28:
        /*0068*/ 	.byte	0x04, 0x17
        /*006a*/ 	.short	(.L_30 - .L_29)
.L_29:
        /*006c*/ 	.word	0x00000000
        /*0070*/ 	.short	0x0004
        /*0072*/ 	.short	0x001c
        /*0074*/ 	.byte	0x00, 0xf0, 0x11, 0x00


	//----- nvinfo : EIATTR_KPARAM_INFO
	.align		4
.L_30:
        /*0078*/ 	.byte	0x04, 0x17
        /*007a*/ 	.short	(.L_32 - .L_31)
.L_31:
        /*007c*/ 	.word	0x00000000
        /*0080*/ 	.short	0x0003
        /*0082*/ 	.short	0x0018
        /*0084*/ 	.byte	0x00, 0xf0, 0x11, 0x00


	//----- nvinfo : EIATTR_KPARAM_INFO
	.align		4
.L_32:
        /*0088*/ 	.byte	0x04, 0x17
        /*008a*/ 	.short	(.L_34 - .L_33)
.L_33:
        /*008c*/ 	.word	0x00000000
        /*0090*/ 	.short	0x0002
        /*0092*/ 	.short	0x0010
        /*0094*/ 	.byte	0x00, 0xf4, 0x21, 0x00


	//----- nvinfo : EIATTR_KPARAM_INFO
	.align		4
.L_34:
        /*0098*/ 	.byte	0x04, 0x17
        /*009a*/ 	.short	(.L_36 - .L_35)
.L_35:
        /*009c*/ 	.word	0x00000000
        /*00a0*/ 	.short	0x0001
        /*00a2*/ 	.short	0x0008
        /*00a4*/ 	.byte	0x00, 0xf4, 0x21, 0x00


	//----- nvinfo : EIATTR_KPARAM_INFO
	.align		4
.L_36:
        /*00a8*/ 	.byte	0x04, 0x17
        /*00aa*/ 	.short	(.L_38 - .L_37)
.L_37:
        /*00ac*/ 	.word	0x00000000
        /*00b0*/ 	.short	0x0000
        /*00b2*/ 	.short	0x0000
        /*00b4*/ 	.byte	0x00, 0xf4, 0x21, 0x00


	//----- nvinfo : EIATTR_AT_ENTRY_FRAGMENTS
	.align		4
.L_38:
        /*00b8*/ 	.byte	0x04, 0x4f
        /*00ba*/ 	.short	(.L_40 - .L_39)


	//   ....[0]....
.L_39:
        /*00bc*/ 	.word	0x00000004


	//----- nvinfo : EIATTR_RESERVED_SMEM_USED
	.align		4
.L_40:
        /*00c0*/ 	.byte	0x01, 0x41
	.zero		2


	//----- nvinfo : EIATTR_SPARSE_MMA_MASK
	.align		4
        /*00c4*/ 	.byte	0x03, 0x50
        /*00c6*/ 	.short	0x0000


	//----- nvinfo : EIATTR_TCGEN05_1CTA_USED
	.align		4
        /*00c8*/ 	.byte	0x01, 0x51
	.zero		2


	//----- nvinfo : EIATTR_MAXREG_COUNT
	.align		4
        /*00cc*/ 	.byte	0x03, 0x1b
        /*00ce*/ 	.short	0x00ff


	//----- nvinfo : EIATTR_NUM_BARRIERS
	.align		4
        /*00d0*/ 	.byte	0x02, 0x4c
        /*00d2*/ 	.byte	0x01
	.zero		1


	//----- nvinfo : EIATTR_INT_WARP_WIDE_INSTR_OFFSETS
	.align		4
        /*00d4*/ 	.byte	0x04, 0x31
        /*00d6*/ 	.short	(.L_42 - .L_41)


	//   ....[0]....
.L_41:
        /*00d8*/ 	.word	0x00001620


	//   ....[1]....
        /*00dc*/ 	.word	0x00001640


	//   ....[2]....
        /*00e0*/ 	.word	0x000016c0


	//   ....[3]....
        /*00e4*/ 	.word	0x000019c0


	//   ....[4]....
        /*00e8*/ 	.word	0x000019d0


	//   ....[5]....
        /*00ec*/ 	.word	0x00001a30


	//   ....[6]....
        /*00f0*/ 	.word	0x00001a40


	//   ....[7]....
        /*00f4*/ 	.word	0x00001d20


	//   ....[8]....
        /*00f8*/ 	.word	0x00001d30


	//   ....[9]....
        /*00fc*/ 	.word	0x00001ec0


	//   ....[10]....
        /*0100*/ 	.word	0x00001ef0


	//   ....[11]....
        /*0104*/ 	.word	0x00001f10


	//   ....[12]....
        /*0108*/ 	.word	0x00001f50


	//   ....[13]....
        /*010c*/ 	.word	0x00002260


	//   ....[14]....
        /*0110*/ 	.word	0x00002270


	//   ....[15]....
        /*0114*/ 	.word	0x000025e0


	//   ....[16]....
        /*0118*/ 	.word	0x000025f0


	//   ....[17]....
        /*011c*/ 	.word	0x00002ce0


	//   ....[18]....
        /*0120*/ 	.word	0x00002d30


	//----- nvinfo : EIATTR_COOP_GROUP_MASK_REGIDS
	.align		4
.L_42:
        /*0124*/ 	.byte	0x04, 0x29
        /*0126*/ 	.short	(.L_44 - .L_43)


	//   ....[0]....
.L_43:
        /*0128*/ 	.word	0xffffffff


	//   ....[1]....
        /*012c*/ 	.word	0xffffffff


	//   ....[2]....
        /*0130*/ 	.word	0xffffffff


	//   ....[3]....
        /*0134*/ 	.word	0xffffffff


	//   ....[4]....
        /*0138*/ 	.word	0xffffffff


	//   ....[5]....
        /*013c*/ 	.word	0xffffffff


	//   ....[6]....
        /*0140*/ 	.word	0xffffffff


	//   ....[7]....
        /*0144*/ 	.word	0xffffffff


	//   ....[8]....
        /*0148*/ 	.word	0xffffffff


	//   ....[9]....
        /*014c*/ 	.word	0xffffffff


	//----- nvinfo : EIATTR_COOP_GROUP_INSTR_OFFSETS
	.align		4
.L_44:
        /*0150*/ 	.byte	0x04, 0x28
        /*0152*/ 	.short	(.L_46 - .L_45)


	//   ....[0]....
.L_45:
        /*0154*/ 	.word	0x00000050


	//   ....[1]....
        /*0158*/ 	.word	0x00000310


	//   ....[2]....
        /*015c*/ 	.word	0x000004f0


	//   ....[3]....
        /*0160*/ 	.word	0x000009a0


	//   ....[4]....
        /*0164*/ 	.word	0x00000ae0


	//   ....[5]....
        /*0168*/ 	.word	0x00000f50


	//   ....[6]....
        /*016c*/ 	.word	0x00001090


	//   ....[7]....
        /*0170*/ 	.word	0x000014e0


	//   ....[8]....
        /*0174*/ 	.word	0x00002b70


	//   ....[9]....
        /*0178*/ 	.word	0x00002de0


	//----- nvinfo : EIATTR_VRC_CTA_INIT_COUNT
	.align		4
.L_46:
        /*017c*/ 	.byte	0x02, 0x4a
        /*017e*/ 	.byte	0x80
	.zero		1


	//----- nvinfo : EIATTR_MBARRIER_INSTR_OFFSETS
	.align		4
        /*0180*/ 	.byte	0x04, 0x39
        /*0182*/ 	.short	(.L_48 - .L_47)


	//   ....[0]....
.L_47:
        /*0184*/ 	.word	0x000016e0
        /*0188*/ 	.word	0x000000ff
        /*018c*/ 	.word	0x0001e000
        /*0190*/ 	.short	0x0100
        /*0192*/ 	.byte	0x08
	.zero		1


	//   ....[1]....
        /*0194*/ 	.word	0x000016f0
        /*0198*/ 	.word	0x000000ff
        /*019c*/ 	.word	0x0001e020
        /*01a0*/ 	.short	0x0100
        /*01a2*/ 	.byte	0x08
	.zero		1


	//   ....[2]....
        /*01a4*/ 	.word	0x000017a0
        /*01a8*/ 	.word	0x000000ff
        /*01ac*/ 	.word	0x0001e008
        /*01b0*/ 	.short	0x0100
        /*01b2*/ 	.byte	0x08
	.zero		1


	//   ....[3]....
        /*01b4*/ 	.word	0x000017b0
        /*01b8*/ 	.word	0x000000ff
        /*01bc*/ 	.word	0x0001e028
        /*01c0*/ 	.short	0x0100
        /*01c2*/ 	.byte	0x08
	.zero		1


	//   ....[4]....
        /*01c4*/ 	.word	0x000018c0
        /*01c8*/ 	.word	0x000000ff
        /*01cc*/ 	.word	0x0001e010
        /*01d0*/ 	.short	0x0100
        /*01d2*/ 	.byte	0x08
	.zero		1


	//   ....[5]....
        /*01d4*/ 	.word	0x000018d0
        /*01d8*/ 	.word	0x000000ff
        /*01dc*/ 	.word	0x0001e030
        /*01e0*/ 	.short	0x0100
        /*01e2*/ 	.byte	0x08
	.zero		1


	//   ....[6]....
        /*01e4*/ 	.word	0x00001ad0
        /*01e8*/ 	.word	0x000000ff
        /*01ec*/ 	.word	0x0001e000
        /*01f0*/ 	.short	0x010a
        /*01f2*/ 	.byte	0x08
	.zero		1


	//   ....[7]....
        /*01f4*/ 	.word	0x00001d80
        /*01f8*/ 	.word	0x000000ff
        /*01fc*/ 	.word	0x0001e020
        /*0200*/ 	.short	0x010a
        /*0202*/ 	.byte	0x08
	.zero		1


	//   ....[8]....
        /*0204*/ 	.word	0x00001fd0
        /*0208*/ 	.word	0x000000ff
        /*020c*/ 	.word	0x0001e000
        /*0210*/ 	.short	0x010a
        /*0212*/ 	.byte	0x11
	.zero		1


	//   ....[9]....
        /*0214*/ 	.word	0x000022b0
        /*0218*/ 	.word	0x000000ff
        /*021c*/ 	.word	0x0001e020
        /*0220*/ 	.short	0x010a
        /*0222*/ 	.byte	0x11
	.zero		1


	//   ....[10]....
        /*0224*/ 	.word	0x00002380
        /*0228*/ 	.word	0x000000ff
        /*022c*/ 	.word	0x0001e000
        /*0230*/ 	.short	0x0108
        /*0232*/ 	.byte	0x08
	.zero		1


	//   ....[11]....
        /*0234*/ 	.word	0x00002390
        /*0238*/ 	.word	0x000000ff
        /*023c*/ 	.word	0x0001e020
        /*0240*/ 	.short	0x0108
        /*0242*/ 	.byte	0x08
	.zero		1


	//   ....[12]....
        /*0244*/ 	.word	0x000023e0
        /*0248*/ 	.word	0x000000ff
        /*024c*/ 	.word	0x0001e008
        /*0250*/ 	.short	0x0108
        /*0252*/ 	.byte	0x08
	.zero		1


	//   ....[13]....
        /*0254*/ 	.word	0x000023f0
        /*0258*/ 	.word	0x000000ff
        /*025c*/ 	.word	0x0001e028
        /*0260*/ 	.short	0x0108
        /*0262*/ 	.byte	0x08
	.zero		1


	//   ....[14]....
        /*0264*/ 	.word	0x00002440
        /*0268*/ 	.word	0x000000ff
        /*026c*/ 	.word	0x0001e010
        /*0270*/ 	.short	0x0108
        /*0272*/ 	.byte	0x08
	.zero		1


	//   ....[15]....
        /*0274*/ 	.word	0x00002450
        /*0278*/ 	.word	0x000000ff
        /*027c*/ 	.word	0x0001e030
        /*0280*/ 	.short	0x0108
        /*0282*/ 	.byte	0x08
	.zero		1


	//   ....[16]....
        /*0284*/ 	.word	0x00002e00
        /*0288*/ 	.word	0x000000ff
        /*028c*/ 	.word	0x0001e000
        /*0290*/ 	.short	0x010a
        /*0292*/ 	.byte	0x08
	.zero		1


	//   ....[17]....
        /*0294*/ 	.word	0x00002e30
        /*0298*/ 	.word	0x000000ff
        /*029c*/ 	.word	0x0001e020
        /*02a0*/ 	.short	0x010a
        /*02a2*/ 	.byte	0x08
	.zero		1


	//   ....[18]....
        /*02a4*/ 	.word	0x00002e60
        /*02a8*/ 	.word	0x000000ff
        /*02ac*/ 	.word	0x0001e000
        /*02b0*/ 	.short	0x010a
        /*02b2*/ 	.byte	0x11
	.zero		1


	//   ....[19]....
        /*02b4*/ 	.word	0x00002e90
        /*02b8*/ 	.word	0x000000ff
        /*02bc*/ 	.word	0x0001e020
        /*02c0*/ 	.short	0x010a
        /*02c2*/ 	.byte	0x11
	.zero		1


	//----- nvinfo : EIATTR_NUM_MBARRIERS
	.align		4
.L_48:
        /*02c4*/ 	.byte	0x03, 0x38
        /*02c6*/ 	.short	0x0006


	//----- nvinfo : EIATTR_EXIT_INSTR_OFFSETS
	.align		4
        /*02c8*/ 	.byte	0x04, 0x1c
        /*02ca*/ 	.short	(.L_50 - .L_49)


	//   ....[0]....
.L_49:
        /*02cc*/ 	.word	0x00002df0


	//----- nvinfo : EIATTR_REQNTID
	.align		4
.L_50:
        /*02d0*/ 	.byte	0x04, 0x10
        /*02d2*/ 	.short	(.L_52 - .L_51)
.L_51:
        /*02d4*/ 	.word	0x00000080
        /*02d8*/ 	.word	0x00000001
        /*02dc*/ 	.word	0x00000001


	//----- nvinfo : EIATTR_CRS_STACK_SIZE
	.align		4
.L_52:
        /*02e0*/ 	.byte	0x04, 0x1e
        /*02e2*/ 	.short	(.L_54 - .L_53)
.L_53:
        /*02e4*/ 	.word	0x00000000


	//----- nvinfo : EIATTR_CBANK_PARAM_SIZE
	.align		4
.L_54:
        /*02e8*/ 	.byte	0x03, 0x19
        /*02ea*/ 	.short	0x0050


	//----- nvinfo : EIATTR_PARAM_CBANK
	.align		4
        /*02ec*/ 	.byte	0x04, 0x0a
        /*02ee*/ 	.short	(.L_56 - .L_55)
	.align		4
.L_55:
        /*02f0*/ 	.word	index@(.nv.constant0.gluon_tcgen05)
        /*02f4*/ 	.short	0x0380
        /*02f6*/ 	.short	0x0050


	//----- nvinfo : EIATTR_SW_WAR
	.align		4
.L_56:
        /*02f8*/ 	.byte	0x04, 0x36
        /*02fa*/ 	.short	(.L_58 - .L_57)
.L_57:
        /*02fc*/ 	.word	0x00000008
.L_58:


//--------------------- .nv.compat                --------------------------
	.section	.nv.compat,"",@"SHT_CUDA_COMPAT_INFO"
	.align	4
        /*0000*/ 	.byte	0x02, 0x02, 0x02, 0x00, 0x02, 0x05, 0x05, 0x00, 0x02, 0x03, 0x03, 0x00, 0x02, 0x06, 0x01, 0x00


//--------------------- .nv.callgraph             --------------------------
	.section	.nv.callgraph,"",@"SHT_CUDA_CALLGRAPH"
	.align	4
	.sectionentsize	8
	.align		4
        /*0000*/ 	.word	0x00000000
	.align		4
        /*0004*/ 	.word	0xffffffff
	.align		4
        /*0008*/ 	.word	0x00000000
	.align		4
        /*000c*/ 	.word	0xfffffffe
	.align		4
        /*0010*/ 	.word	0x00000000
	.align		4
        /*0014*/ 	.word	0xfffffffd
	.align		4
        /*0018*/ 	.word	0x00000000
	.align		4
        /*001c*/ 	.word	0xfffffffc


//--------------------- .text.gluon_tcgen05       --------------------------
	.section	.text.gluon_tcgen05,"ax",@progbits
	.align	128
        .global         gluon_tcgen05
        .type           gluon_tcgen05,@function
        .size           gluon_tcgen05,(.L_x_81 - gluon_tcgen05)
        .other          gluon_tcgen05,@"STO_CUDA_ENTRY STV_DEFAULT"
gluon_tcgen05:
.text.gluon_tcgen05:
[----:B------:R-:W1:Y:S01]  /*0000*/  LDC R1, c[0x0][0x37c] ;  /* 0x0000df00ff017b82 */ /* 0x000e620000000800 */
[----:B------:R-:W2:Y:S02]  /*0010*/  S2R R0, SR_TID.X ;  /* 0x0000000000007919 */ /* 0x000ea40000002100 */
[----:B--2---:R-:W-:-:S13]  /*0020*/  ISETP.GE.U32.AND P2, PT, R0, 0x20, PT ;  /* 0x000000200000780c */ /* 0x004fda0003f46070 */
[----:B------:R-:W-:Y:S05]  /*0030*/  @P2 BRA `(.L_x_0) ;  /* 0x0000000000b82947 */ /* 0x000fea0003800000 */
[----:B------:R-:W2:Y:S01]  /*0040*/  S2UR UR6, SR_CgaCtaId ;  /* 0x00000000000679c3 */ /* 0x000ea20000008800 */
[----:B------:R-:W-:Y:S01]  /*0050*/  NOP ;  /* 0x0000000000007918 */ /* 0x000fe20000000000 */
[----:B------:R-:W-:Y:S02]  /*0060*/  UMOV UR4, 0x40 ;  /* 0x0000004000047882 */ /* 0x000fe40000000000 */
[----:B--2---:R-:W-:-:S09]  /*0070*/  ULEA UR4, UR6, UR4, 0x18 ;  /* 0x0000000406047291 */ /* 0x004fd2000f8ec0ff */
[----:B------:R-:W2:Y:S01]  /*0080*/  LDS.U8 R2, [UR4] ;  /* 0x00000004ff027984 */ /* 0x000ea20008000000 */
[----:B------:R-:W-:Y:S02]  /*0090*/  UMOV UR4, 0x400 ;  /* 0x0000040000047882 */ /* 0x000fe40000000000 */
[----:B------:R-:W-:Y:S01]  /*00a0*/  ULEA UR4, UR6, UR4, 0x18 ;  /* 0x0000000406047291 */ /* 0x000fe2000f8ec0ff */
[----:B--2---:R-:W-:-:S13]  /*00b0*/  ISETP.NE.AND P0, PT, R2, RZ, PT ;  /* 0x000000ff0200720c */ /* 0x004fda0003f05270 */
[----:B------:R-:W-:Y:S05]  /*00c0*/  @P0 BRA `(.L_x_1) ;  /* 0x00000000007c0947 */ /* 0x000fea0003800000 */
[----:B------:R-:W-:-:S13]  /*00d0*/  ELECT P0, URZ, PT ;  /* 0x0000000000ff782f */ /* 0x000fda0003800000 */
[----:B------:R-:W-:Y:S05]  /*00e0*/  @!P0 BRA `(.L_x_2) ;  /* 0x0000000000848947 */ /* 0x000fea0003800000 */
[----:B------:R-:W-:Y:S01]  /*00f0*/  UMOV UR5, 0x8 ;  /* 0x0000000800057882 */ /* 0x000fe20000000000 */
[----:B------:R-:W-:Y:S02]  /*0100*/  IMAD.MOV.U32 R5, RZ, RZ, 0x1 ;  /* 0x00000001ff057424 */ /* 0x000fe400078e00ff */
[----:B------:R-:W-:Y:S02]  /*0110*/  IMAD.MOV.U32 R3, RZ, RZ, 0xff ;  /* 0x000000ffff037424 */ /* 0x000fe400078e00ff */
[----:B------:R-:W-:Y:S04]  /*0120*/  DEPBAR.LE SB2, 0x36 ;  /* 0x0000ad800000791a */ /* 0x000fe80000000000 */
[----:B------:R-:W2:Y:S02]  /*0130*/  UTCATOMSWS.FIND_AND_SET.ALIGN UP0, UR5, UR5 ;  /* 0x00000005000575e3 */ /* 0x000ea40008000800 */
[----:B--2---:R-:W-:-:S04]  /*0140*/  PLOP3.LUT P0, PT, PT, PT, UP0, 0x80, 0x8 ;  /* 0x000000000008781c */ /* 0x004fc80003f0f008 */
[----:B------:R-:W-:-:S04]  /*0150*/  SEL R2, RZ, 0xffffffff, !P0 ;  /* 0xffffffffff027807 */ /* 0x000fc80004000000 */
[----:B------:R-:W-:Y:S01]  /*0160*/  ISETP.NE.AND P0, PT, R2, RZ, PT ;  /* 0x000000ff0200720c */ /* 0x000fe20003f05270 */
[----:B------:R-:W-:-:S12]  /*0170*/  IMAD.U32 R2, RZ, RZ, UR5 ;  /* 0x00000005ff027e24 */ /* 0x000fd8000f8e00ff */
[----:B------:R-:W-:Y:S05]  /*0180*/  @P0 BRA `(.L_x_3) ;  /* 0x0000000000240947 */ /* 0x000fea0003800000 */
.L_x_4:
[----:B------:R-:W-:Y:S05]  /*0190*/  NANOSLEEP 0x64 ;  /* 0x000000640000795d */ /* 0x000fea0003800000 */
[----:B------:R-:W-:-:S05]  /*01a0*/  UMOV UR5, 0x8 ;  /* 0x0000000800057882 */ /* 0x000fca0000000000 */
[----:B------:R-:W-:Y:S04]  /*01b0*/  DEPBAR.LE SB2, 0x36 ;  /* 0x0000ad800000791a */ /* 0x000fe80000000000 */
[----:B------:R-:W2:Y:S02]  /*01c0*/  UTCATOMSWS.FIND_AND_SET.ALIGN UP0, UR5, UR5 ;  /* 0x00000005000575e3 */ /* 0x000ea40008000800 */
[----:B--2---:R-:W-:-:S04]  /*01d0*/  PLOP3.LUT P0, PT, PT, PT, UP0, 0x80, 0x8 ;  /* 0x000000000008781c */ /* 0x004fc80003f0f008 */
[----:B------:R-:W-:-:S04]  /*01e0*/  SEL R2, RZ, 0xffffffff, !P0 ;  /* 0xffffffffff027807 */ /* 0x000fc80004000000 */
[----:B------:R-:W-:Y:S01]  /*01f0*/  ISETP.NE.AND P0, PT, R2, RZ, PT ;  /* 0x000000ff0200720c */ /* 0x000fe20003f05270 */
[----:B------:R-:W-:-:S12]  /*0200*/  IMAD.U32 R2, RZ, RZ, UR5 ;  /* 0x00000005ff027e24 */ /* 0x000fd8000f8e00ff */
[----:B------:R-:W-:Y:S05]  /*0210*/  @!P0 BRA `(.L_x_4) ;  /* 0xfffffffc00dc8947 */ /* 0x000fea000383ffff */
.L_x_3:
[C---:B------:R-:W-:Y:S01]  /*0220*/  VIADD R4, R2.reuse, 0x10 ;  /* 0x0000001002047836 */ /* 0x040fe20000000000 */
[----:B------:R-:W-:Y:S01]  /*0230*/  UMOV UR5, 0x50 ;  /* 0x0000005000057882 */ /* 0x000fe20000000000 */
[----:B------:R-:W-:Y:S01]  /*0240*/  SHF.L.U32 R3, R3, R2, RZ ;  /* 0x0000000203037219 */ /* 0x000fe200000006ff */
[----:B------:R-:W-:Y:S01]  /*0250*/  ULEA UR5, UR6, UR5, 0x18 ;  /* 0x0000000506057291 */ /* 0x000fe2000f8ec0ff */
[----:B------:R-:W-:Y:S01]  /*0260*/  IMAD.SHL.U32 R2, R2, 0x20, RZ ;  /* 0x0000002002027824 */ /* 0x000fe200078e00ff */
[----:B------:R-:W-:-:S04]  /*0270*/  SHF.L.U32 R4, R5, R4, RZ ;  /* 0x0000000405047219 */ /* 0x000fc800000006ff */
[----:B------:R-:W-:-:S05]  /*0280*/  LOP3.LUT R3, R4, R3, RZ, 0xfc, !PT ;  /* 0x0000000304037212 */ /* 0x000fca00078efcff */
[----:B------:R2:W-:Y:S04]  /*0290*/  ATOMS.OR RZ, [UR5], R3 ;  /* 0x00000003ffff798c */ /* 0x0005e8000b000005 */
[----:B------:R2:W-:Y:S01]  /*02a0*/  STS [UR4], R2 ;  /* 0x00000002ff007988 */ /* 0x0005e20008000804 */
[----:B------:R-:W-:Y:S05]  /*02b0*/  BRA `(.L_x_2) ;  /* 0x0000000000107947 */ /* 0x000fea0003800000 */
.L_x_1:
[----:B------:R-:W-:Y:S01]  /*02c0*/  IMAD.MOV.U32 R3, RZ, RZ, -0x1 ;  /* 0xffffffffff037424 */ /* 0x000fe200078e00ff */
[----:B------:R-:W-:-:S04]  /*02d0*/  MOV R2, 0x300 ;  /* 0x0000030000027802 */ /* 0x000fc80000000f00 */
[----:B------:R2:W-:Y:S03]  /*02e0*/  STS [UR4], R3 ;  /* 0x00000003ff007988 */ /* 0x0005e60008000804 */
[----:B-12---:R-:W-:Y:S05]  /*02f0*/  CALL.REL.NOINC `($__internal_1_$__cuda_sm10x_tcgen05_guardrail_trap_phase_invalid_during_alloc) ;  /* 0x0000002800fc7944 */ /* 0x006fea0003c00000 */
.L_x_2:
[----:B------:R-:W-:Y:S05]  /*0300*/  WARPSYNC.ALL ;  /* 0x0000000000007948 */ /* 0x000fea0003800000 */
[----:B------:R-:W-:Y:S01]  /*0310*/  NOP ;  /* 0x0000000000007918 */ /* 0x000fe20000000000 */
.L_x_0:
[----:B------:R-:W3:Y:S08]  /*0320*/  S2UR UR4, SR_CgaCtaId ;  /* 0x00000000000479c3 */ /* 0x000ef00000008800 */
[----:B------:R-:W-:Y:S01]  /*0330*/  BAR.SYNC.DEFER_BLOCKING 0x0 ;  /* 0x0000000000007b1d */ /* 0x000fe20000010000 */
[----:B------:R-:W-:-:S05]  /*0340*/  LOP3.LUT R132, R0, 0x7f, RZ, 0xc0, !PT ;  /* 0x0000007f00847812 */ /* 0x000fca00078ec0ff */
[----:B------:R-:W-:Y:S02]  /*0350*/  UMOV UR8, 0x400 ;  /* 0x0000040000087882 */ /* 0x000fe40000000000 */
[----:B------:R-:W4:Y:S08]  /*0360*/  LDC R10, c[0x0][0x3a0] ;  /* 0x0000e800ff0a7b82 */ /* 0x000f300000000800 */
[----:B------:R-:W5:Y:S01]  /*0370*/  S2UR UR9, SR_CTAID.Y ;  /* 0x00000000000979c3 */ /* 0x000f620000002600 */
[----:B---3--:R-:W-:-:S09]  /*0380*/  ULEA UR8, UR4, UR8, 0x18 ;  /* 0x0000000804087291 */ /* 0x008fd2000f8ec0ff */
[----:B--2---:R-:W2:Y:S01]  /*0390*/  LDS R3, [UR8] ;  /* 0x00000008ff037984 */ /* 0x004ea20008000800 */
[----:B------:R-:W-:Y:S06]  /*03a0*/  BAR.SYNC.DEFER_BLOCKING 0x0 ;  /* 0x0000000000007b1d */ /* 0x000fec0000010000 */
[----:B------:R-:W-:Y:S05]  /*03b0*/  @P2 BRA `(.L_x_5) ;  /* 0x0000000000182947 */ /* 0x000fea0003800000 */
[----:B------:R-:W-:Y:S01]  /*03c0*/  ELECT P0, URZ, PT ;  /* 0x0000000000ff782f */ /* 0x000fe20003800000 */
[----:B------:R-:W-:Y:S01]  /*03d0*/  IMAD.MOV.U32 R2, RZ, RZ, 0x1 ;  /* 0x00000001ff027424 */ /* 0x000fe200078e00ff */
[----:B------:R-:W-:Y:S01]  /*03e0*/  UMOV UR5, 0x40 ;  /* 0x0000004000057882 */ /* 0x000fe20000000000 */
[----:B------:R-:W-:Y:S01]  /*03f0*/  UVIRTCOUNT.DEALLOC.SMPOOL 0x80 ;  /* 0x000000800000784c */ /* 0x000fe20000000000 */
[----:B------:R-:W-:-:S09]  /*0400*/  ULEA UR5, UR4, UR5, 0x18 ;  /* 0x0000000504057291 */ /* 0x000fd2000f8ec0ff */
[----:B------:R3:W-:Y:S03]  /*0410*/  @P0 STS.U8 [UR5], R2 ;  /* 0x00000002ff000988 */ /* 0x0007e60008000005 */
.L_x_5:
[----:B------:R-:W3:Y:S01]  /*0420*/  S2UR UR4, SR_CTAID.Z ;  /* 0x00000000000479c3 */ /* 0x000ee20000002700 */
[----:B------:R-:W5:Y:S01]  /*0430*/  LDCU UR5, c[0x0][0x370] ;  /* 0x00006e00ff0577ac */ /* 0x000f620008000800 */
[----:B------:R-:W-:Y:S01]  /*0440*/  ISETP.GE.U32.AND P0, PT, R132, 0x20, PT ;  /* 0x000000208400780c */ /* 0x000fe20003f06070 */
[----:B----4-:R-:W-:Y:S01]  /*0450*/  VIADD R5, R10, 0xffffffff ;  /* 0xffffffff0a057836 */ /* 0x010fe20000000000 */
[C---:B------:R-:W-:Y:S01]  /*0460*/  ISETP.NE.U32.AND P3, PT, R132.reuse, RZ, PT ;  /* 0x000000ff8400720c */ /* 0x040fe20003f65070 */
[----:B------:R-:W3:Y:S01]  /*0470*/  LDCU UR6, c[0x0][0x374] ;  /* 0x00006e80ff0677ac */ /* 0x000ee20008000800 */
[----:B------:R-:W-:Y:S01]  /*0480*/  LEA R4, R132, UR8, 0x2 ;  /* 0x0000000884047c11 */ /* 0x000fe2000f8e10ff */
[----:B------:R-:W-:Y:S01]  /*0490*/  BSSY.RECONVERGENT B0, `(.L_x_6) ;  /* 0x0000015000007945 */ /* 0x000fe20003800200 */
[----:B------:R-:W5:Y:S01]  /*04a0*/  S2UR UR13, SR_CTAID.X ;  /* 0x00000000000d79c3 */ /* 0x000f620000002500 */
[----:B------:R-:W4:Y:S01]  /*04b0*/  LDCU.64 UR10, c[0x0][0x3c0] ;  /* 0x00007800ff0a77ac */ /* 0x000f220008000a00 */
[----:B--2---:R-:W-:-:S05]  /*04c0*/  R2UR UR24, R3 ;  /* 0x00000000031872ca */ /* 0x004fca00000e0000 */
[----:B------:R2:W-:Y:S01]  /*04d0*/  @!P0 STS [R4], RZ ;  /* 0x000000ff04008388 */ /* 0x0005e20000000800 */
[----:B------:R-:W1:Y:S01]  /*04e0*/  LDC R6, c[0x0][0x398] ;  /* 0x0000e600ff067b82 */ /* 0x000e620000000800 */
[----:B------:R-:W-:Y:S02]  /*04f0*/  NOP ;  /* 0x0000000000007918 */ /* 0x000fe40000000000 */
[----:B------:R2:W-:Y:S01]  /*0500*/  @!P3 STS [UR8+0x20], R5 ;  /* 0x00002005ff00b988 */ /* 0x0005e20008000808 */
[----:B---3-5:R-:W-:-:S04]  /*0510*/  UIMAD UR4, UR4, UR6, UR9 ;  /* 0x00000006040472a4 */ /* 0x028fc8000f8e0209 */
[----:B------:R-:W-:-:S04]  /*0520*/  UIMAD UR4, UR4, UR5, UR13 ;  /* 0x00000005040472a4 */ /* 0x000fc8000f8e020d */
[----:B------:R-:W-:-:S04]  /*0530*/  UIMAD UR4, UR4, 0x180, URZ ;  /* 0x00000180040478a4 */ /* 0x000fc8000f8e02ff */
[----:B----4-:R-:W-:Y:S01]  /*0540*/  UIADD3 UR22, UP0, UPT, UR4, UR10, URZ ;  /* 0x0000000a04167290 */ /* 0x010fe2000ff1e0ff */
[----:B-1----:R-:W-:-:S03]  /*0550*/  VIADD R6, R6, 0xffffffff ;  /* 0xffffffff06067836 */ /* 0x002fc60000000000 */
[----:B------:R-:W-:Y:S01]  /*0560*/  ULEA.HI.X.SX32 UR23, UR4, UR11, 0x1, UP0 ;  /* 0x0000000b04177291 */ /* 0x000fe200080f0eff */
[----:B--2---:R-:W-:Y:S11]  /*0570*/  @P3 BRA `(.L_x_7) ;  /* 0x0000000000183947 */ /* 0x004ff60003800000 */
[----:B------:R-:W1:Y:S01]  /*0580*/  LDS R2, [UR8+0x8] ;  /* 0x00000808ff027984 */ /* 0x000e620008000800 */
[----:B------:R-:W2:Y:S01]  /*0590*/  LDC.64 R8, c[0x0][0x380] ;  /* 0x0000e000ff087b82 */ /* 0x000ea20000000a00 */
[----:B------:R-:W-:Y:S02]  /*05a0*/  IMAD.MOV.U32 R3, RZ, RZ, 0x70 ;  /* 0x00000070ff037424 */ /* 0x000fe400078e00ff */
[----:B--2---:R2:W-:Y:S03]  /*05b0*/  STS.64 [UR8], R8 ;  /* 0x00000008ff007988 */ /* 0x0045e60008000a08 */
[----:B-1----:R-:W-:-:S05]  /*05c0*/  LOP3.LUT R2, R2, 0x10, R3, 0xd8, !PT ;  /* 0x0000001002027812 */ /* 0x002fca00078ed803 */
[----:B------:R2:W-:Y:S02]  /*05d0*/  STS [UR8+0x8], R2 ;  /* 0x00000802ff007988 */ /* 0x0005e40008000808 */
.L_x_7:
[----:B------:R-:W-:Y:S05]  /*05e0*/  BSYNC.RECONVERGENT B0 ;  /* 0x0000000000007941 */ /* 0x000fea0003800200 */
.L_x_6:
[----:B------:R-:W-:Y:S04]  /*05f0*/  BSSY.RECONVERGENT B0, `(.L_x_8) ;  /* 0x000000a000007945 */ /* 0x000fe80003800200 */
[----:B------:R-:W-:Y:S05]  /*0600*/  @P3 BRA `(.L_x_9) ;  /* 0x0000000000203947 */ /* 0x000fea0003800000 */
[----:B--2---:R-:W1:Y:S01]  /*0610*/  LDS R2, [UR8+0x34] ;  /* 0x00003408ff027984 */ /* 0x004e620008000800 */
[----:B------:R-:W-:Y:S02]  /*0620*/  IMAD.MOV.U32 R3, RZ, RZ, 0x7f000000 ;  /* 0x7f000000ff037424 */ /* 0x000fe400078e00ff */
[----:B------:R-:W-:Y:S01]  /*0630*/  @!P3 IMAD.MOV.U32 R7, RZ, RZ, 0x3f ;  /* 0x0000003fff07b424 */ /* 0x000fe200078e00ff */
[----:B------:R-:W2:Y:S02]  /*0640*/  @!P3 LDS R8, [UR8+0x38] ;  /* 0x00003808ff08b984 */ /* 0x000ea40008000800 */
[----:B-1----:R-:W-:Y:S02]  /*0650*/  LOP3.LUT R2, R2, 0xff000000, R3, 0xb8, !PT ;  /* 0xff00000002027812 */ /* 0x002fe400078eb803 */
[----:B--2---:R-:W-:-:S03]  /*0660*/  @!P3 LOP3.LUT R3, R8, 0xff, R7, 0xb8, !PT ;  /* 0x000000ff0803b812 */ /* 0x004fc600078eb807 */
[----:B------:R1:W-:Y:S04]  /*0670*/  STS [UR8+0x34], R2 ;  /* 0x00003402ff007988 */ /* 0x0003e80008000808 */
[----:B------:R1:W-:Y:S02]  /*0680*/  @!P3 STS [UR8+0x38], R3 ;  /* 0x00003803ff00b988 */ /* 0x0003e40008000808 */
.L_x_9:
[----:B------:R-:W-:Y:S05]  /*0690*/  BSYNC.RECONVERGENT B0 ;  /* 0x0000000000007941 */ /* 0x000fea0003800200 */
.L_x_8:
[----:B------:R-:W-:Y:S04]  /*06a0*/  BSSY.RECONVERGENT B0, `(.L_x_10) ;  /* 0x000000a000007945 */ /* 0x000fe80003800200 */
[----:B------:R-:W-:Y:S05]  /*06b0*/  @P3 BRA `(.L_x_11) ;  /* 0x0000000000203947 */ /* 0x000fea0003800000 */
[----:B-12---:R-:W1:Y:S01]  /*06c0*/  LDS R2, [UR8+0x1c] ;  /* 0x00001c08ff027984 */ /* 0x006e620008000800 */
[----:B------:R-:W2:Y:S03]  /*06d0*/  LDC.64 R8, c[0x0][0x3a8] ;  /* 0x0000ea00ff087b82 */ /* 0x000ea60000000a00 */
[----:B------:R3:W-:Y:S01]  /*06e0*/  STS [UR8+0x24], R6 ;  /* 0x00002406ff007988 */ /* 0x0007e20008000808 */
[--C-:B--2---:R-:W-:Y:S02]  /*06f0*/  SHF.R.U32.HI R7, RZ, 0x4, R9.reuse ;  /* 0x00000004ff077819 */ /* 0x104fe40000011609 */
[----:B------:R-:W-:-:S05]  /*0700*/  SHF.R.U64 R3, R8, 0x4, R9 ;  /* 0x0000000408037819 */ /* 0x000fca0000001209 */
[----:B------:R3:W-:Y:S01]  /*0710*/  STS [UR8+0xc], R3 ;  /* 0x00000c03ff007988 */ /* 0x0007e20008000808 */
[----:B-1----:R-:W-:-:S05]  /*0720*/  LOP3.LUT R2, R2, 0xf, R7, 0xb8, !PT ;  /* 0x0000000f02027812 */ /* 0x002fca00078eb807 */
[----:B------:R3:W-:Y:S02]  /*0730*/  STS [UR8+0x1c], R2 ;  /* 0x00001c02ff007988 */ /* 0x0007e40008000808 */
.L_x_11:
[----:B------:R-:W-:Y:S05]  /*0740*/  BSYNC.RECONVERGENT B0 ;  /* 0x0000000000007941 */ /* 0x000fea0003800200 */
.L_x_10:
[----:B------:R-:W-:Y:S04]  /*0750*/  BSSY.RECONVERGENT B1, `(.L_x_12) ;  /* 0x000001d000017945 */ /* 0x000fe80003800200 */
[----:B------:R-:W-:Y:S04]  /*0760*/  BSSY.RELIABLE B0, `(.L_x_13) ;  /* 0x0000018000007945 */ /* 0x000fe80003800100 */
[----:B------:R-:W-:Y:S05]  /*0770*/  @P3 BRA `(.L_x_14) ;  /* 0x00000000001c3947 */ /* 0x000fea0003800000 */
[----:B-123--:R-:W1:Y:S02]  /*0780*/  LDS R2, [UR8+0x34] ;  /* 0x00003408ff027984 */ /* 0x00ee640008000800 */
[----:B-1----:R-:W-:-:S05]  /*0790*/  LOP3.LUT R2, R2, 0x7, RZ, 0xb8, !PT ;  /* 0x0000000702027812 */ /* 0x002fca00078eb8ff */
[----:B------:R1:W-:Y:S01]  /*07a0*/  STS [UR8+0x34], R2 ;  /* 0x00003402ff007988 */ /* 0x0003e20008000808 */
[----:B------:R-:W-:Y:S05]  /*07b0*/  @P3 BRA `(.L_x_15) ;  /* 0x00000000001c3947 */ /* 0x000fea0003800000 */
[----:B-1----:R-:W1:Y:S02]  /*07c0*/  LDS R2, [UR8+0x34] ;  /* 0x00003408ff027984 */ /* 0x002e640008000800 */
[----:B-1----:R-:W-:-:S05]  /*07d0*/  LOP3.LUT R2, R2, 0x38, RZ, 0xb8, !PT ;  /* 0x0000003802027812 */ /* 0x002fca00078eb8ff */
[----:B------:R4:W-:Y:S02]  /*07e0*/  STS [UR8+0x34], R2 ;  /* 0x00003402ff007988 */ /* 0x0009e40008000808 */
.L_x_14:
[----:B------:R-:W-:Y:S05]  /*07f0*/  @P3 BRA `(.L_x_16) ;  /* 0x00000000001c3947 */ /* 0x000fea0003800000 */
[----:B-1234-:R-:W1:Y:S02]  /*0800*/  LDS R2, [UR8+0x8] ;  /* 0x00000808ff027984 */ /* 0x01ee640008000800 */
[----:B-1----:R-:W-:-:S05]  /*0810*/  LOP3.LUT R2, R2, 0x780, RZ, 0xb8, !PT ;  /* 0x0000078002027812 */ /* 0x002fca00078eb8ff */
[----:B------:R2:W-:Y:S02]  /*0820*/  STS [UR8+0x8], R2 ;  /* 0x00000802ff007988 */ /* 0x0005e40008000808 */
.L_x_15:
[----:B------:R-:W-:Y:S05]  /*0830*/  @P3 BRA `(.L_x_17) ;  /* 0x0000000000283947 */ /* 0x000fea0003800000 */
[----:B-12---:R-:W1:Y:S02]  /*0840*/  LDS R2, [UR8+0x8] ;  /* 0x00000808ff027984 */ /* 0x006e640008000800 */
[----:B-1----:R-:W-:-:S05]  /*0850*/  LOP3.LUT R2, R2, 0x1800, RZ, 0xb8, !PT ;  /* 0x0000180002027812 */ /* 0x002fca00078eb8ff */
[----:B------:R5:W-:Y:S02]  /*0860*/  STS [UR8+0x8], R2 ;  /* 0x00000802ff007988 */ /* 0x000be40008000808 */
.L_x_16:
[----:B------:R-:W-:Y:S05]  /*0870*/  @P3 BREAK.RELIABLE B0 ;  /* 0x0000000000003942 */ /* 0x000fea0003800100 */
[----:B------:R-:W-:Y:S05]  /*0880*/  @P3 BRA `(.L_x_18) ;  /* 0x0000000000243947 */ /* 0x000fea0003800000 */
[----:B-1-3--:R-:W1:Y:S01]  /*0890*/  LDS R3, [UR8+0x8] ;  /* 0x00000808ff037984 */ /* 0x00ae620008000800 */
[----:B--2-45:R-:W-:-:S05]  /*08a0*/  IMAD.MOV.U32 R2, RZ, RZ, 0x6000 ;  /* 0x00006000ff027424 */ /* 0x034fca00078e00ff */
[----:B-1----:R-:W-:-:S04]  /*08b0*/  LOP3.LUT R2, R3, 0x6000, R2, 0xd8, !PT ;  /* 0x0000600003027812 */ /* 0x002fc800078ed802 */
[----:B------:R-:W-:-:S05]  /*08c0*/  LOP3.LUT R2, R2, 0x400000, RZ, 0xb8, !PT ;  /* 0x0040000002027812 */ /* 0x000fca00078eb8ff */
[----:B------:R3:W-:Y:S02]  /*08d0*/  STS [UR8+0x8], R2 ;  /* 0x00000802ff007988 */ /* 0x0007e40008000808 */
.L_x_17:
[----:B------:R-:W-:Y:S05]  /*08e0*/  BSYNC.RELIABLE B0 ;  /* 0x0000000000007941 */ /* 0x000fea0003800100 */
.L_x_13:
[----:B-123--:R-:W1:Y:S02]  /*08f0*/  @!P3 LDS R2, [UR8+0x8] ;  /* 0x00000808ff02b984 */ /* 0x00ee640008000800 */
[----:B-1----:R-:W-:-:S05]  /*0900*/  @!P3 LOP3.LUT R2, R2, 0x8000, RZ, 0xb8, !PT ;  /* 0x000080000202b812 */ /* 0x002fca00078eb8ff */
[----:B------:R1:W-:Y:S02]  /*0910*/  @!P3 STS [UR8+0x8], R2 ;  /* 0x00000802ff00b988 */ /* 0x0003e40008000808 */
.L_x_18:
[----:B------:R-:W-:Y:S05]  /*0920*/  BSYNC.RECONVERGENT B1 ;  /* 0x0000000000017941 */ /* 0x000fea0003800200 */
.L_x_12:
[----:B------:R-:W-:Y:S05]  /*0930*/  WARPSYNC.ALL ;  /* 0x0000000000007948 */ /* 0x000fea0003800000 */
[----:B------:R-:W-:Y:S01]  /*0940*/  NOP ;  /* 0x0000000000007918 */ /* 0x000fe20000000000 */
[----:B------:R-:W1:Y:S02]  /*0950*/  LDC R7, c[0x0][0x39c] ;  /* 0x0000e700ff077b82 */ /* 0x000e640000000800 */
[----:B-1----:R-:W-:Y:S01]  /*0960*/  VIADD R7, R7, 0xffffffff ;  /* 0xffffffff07077836 */ /* 0x002fe20000000000 */
[----:B------:R-:W-:Y:S06]  /*0970*/  @P0 BRA `(.L_x_19) ;  /* 0x0000000000300947 */ /* 0x000fec0003800000 */
[----:B--2345:R-:W1:Y:S01]  /*0980*/  S2R R2, SR_LANEID ;  /* 0x0000000000027919 */ /* 0x03ce620000000000 */
[----:B------:R-:W-:Y:S05]  /*0990*/  WARPSYNC.ALL ;  /* 0x0000000000007948 */ /* 0x000fea0003800000 */
[----:B------:R-:W-:Y:S01]  /*09a0*/  NOP ;  /* 0x0000000000007918 */ /* 0x000fe20000000000 */
[----:B-1----:R-:W-:-:S05]  /*09b0*/  IMAD.SHL.U32 R8, R2, 0x4, RZ ;  /* 0x0000000402087824 */ /* 0x002fca00078e00ff */
[----:B------:R-:W1:Y:S01]  /*09c0*/  LDS R9, [R8+UR8] ;  /* 0x0000000808097984 */ /* 0x000e620008000800 */
[----:B------:R-:W-:-:S05]  /*09d0*/  IADD3 R2, P1, PT, R8, UR22, RZ ;  /* 0x0000001608027c10 */ /* 0x000fca000ff3e0ff */
[----:B------:R-:W-:-:S05]  /*09e0*/  IMAD.X R3, RZ, RZ, UR23, P1 ;  /* 0x00000017ff037e24 */ /* 0x000fca00088e06ff */
[----:B-1----:R1:W2:Y:S01]  /*09f0*/  ATOMG.E.EXCH.STRONG.GPU PT, RZ, [R2], R9 ;  /* 0x0000000902ff73a8 */ /* 0x0022a200041ee100 */
[----:B------:R-:W-:-:S04]  /*0a00*/  DEPBAR {5,4,3,2,1,0} ;  /* 0x0000003f0000791a */ /* 0x000fc80000000000 */
[----:B------:R-:W3:Y:S02]  /*0a10*/  CCTL.E.C.LDCU.IV.DEEP [UR22] ;  /* 0x0000000016007540 */ /* 0x000ee40009c08000 */
[----:B---3--:R1:W-:Y:S01]  /*0a20*/  UTMACCTL.IV [UR22] ;  /* 0x00000000160079b9 */ /* 0x0083e20008000000 */
[----:B------:R-:W-:Y:S01]  /*0a30*/  NOP ;  /* 0x0000000000007918 */ /* 0x000fe20000000000 */
.L_x_19:
[----:B------:R-:W-:Y:S05]  /*0a40*/  @P0 BRA `(.L_x_20) ;  /* 0x00000000000c0947 */ /* 0x000fea0003800000 */
[----:B------:R0:W-:Y:S01]  /*0a50*/  UTMACMDFLUSH ;  /* 0x00000000000079b7 */ /* 0x0001e20000000000 */
[----:B------:R-:W-:Y:S05]  /*0a60*/  @P0 BRA `(.L_x_20) ;  /* 0x0000000000040947 */ /* 0x000fea0003800000 */
[----:B------:R-:W-:-:S04]  /*0a70*/  DEPBAR.LE SB0, 0x0 ;  /* 0x000080000000791a */ /* 0x000fc80000000000 */
.L_x_20:
[----:B------:R-:W-:Y:S05]  /*0a80*/  WARPSYNC.ALL ;  /* 0x0000000000007948 */ /* 0x000fea0003800000 */
[----:B------:R-:W-:Y:S01]  /*0a90*/  NOP ;  /* 0x0000000000007918 */ /* 0x000fe20000000000 */
[----:B--2---:R-:W-:Y:S06]  /*0aa0*/  BAR.SYNC.DEFER_BLOCKING 0x0 ;  /* 0x0000000000007b1d */ /* 0x004fec0000010000 */
[----:B------:R-:W-:Y:S02]  /*0ab0*/  BSSY.RECONVERGENT B1, `(.L_x_21) ;  /* 0x000000b000017945 */ /* 0x000fe40003800200 */
[----:B------:R-:W-:Y:S06]  /*0ac0*/  BAR.SYNC.DEFER_BLOCKING 0x0 ;  /* 0x0000000000007b1d */ /* 0x000fec0000010000 */
[----:B------:R2:W-:Y:S01]  /*0ad0*/  @!P0 STS [R4], RZ ;  /* 0x000000ff04008388 */ /* 0x0005e20000000800 */
[----:B------:R-:W-:Y:S01]  /*0ae0*/  NOP ;  /* 0x0000000000007918 */ /* 0x000fe20000000000 */
[----:B------:R-:W-:Y:S05]  /*0af0*/  @P3 BRA `(.L_x_22) ;  /* 0x0000000000183947 */ /* 0x000fea0003800000 */
[----:B-1-345:R-:W1:Y:S01]  /*0b00*/  LDS R2, [UR8+0x8] ;  /* 0x00000808ff027984 */ /* 0x03ae620008000800 */
[----:B------:R-:W3:Y:S01]  /*0b10*/  LDC.64 R8, c[0x0][0x388] ;  /* 0x0000e200ff087b82 */ /* 0x000ee20000000a00 */
[----:B------:R-:W-:Y:S02]  /*0b20*/  IMAD.MOV.U32 R3, RZ, RZ, 0x70 ;  /* 0x00000070ff037424 */ /* 0x000fe400078e00ff */
[----:B---3--:R3:W-:Y:S03]  /*0b30*/  STS.64 [UR8], R8 ;  /* 0x00000008ff007988 */ /* 0x0087e60008000a08 */
[----:B-1----:R-:W-:-:S05]  /*0b40*/  LOP3.LUT R2, R2, 0x10, R3, 0xd8, !PT ;  /* 0x0000001002027812 */ /* 0x002fca00078ed803 */
[----:B------:R3:W-:Y:S02]  /*0b50*/  STS [UR8+0x8], R2 ;  /* 0x00000802ff007988 */ /* 0x0007e40008000808 */
.L_x_22:
[----:B-1----:R-:W-:Y:S05]  /*0b60*/  BSYNC.RECONVERGENT B1 ;  /* 0x0000000000017941 */ /* 0x002fea0003800200 */
.L_x_21:
[----:B------:R-:W-:Y:S04]  /*0b70*/  BSSY.RECONVERGENT B1, `(.L_x_23) ;  /* 0x000000a000017945 */ /* 0x000fe80003800200 */
[----:B------:R-:W-:Y:S05]  /*0b80*/  @P3 BRA `(.L_x_24) ;  /* 0x0000000000203947 */ /* 0x000fea0003800000 */
[----:B---345:R-:W1:Y:S01]  /*0b90*/  LDS R2, [UR8+0x34] ;  /* 0x00003408ff027984 */ /* 0x038e620008000800 */
[----:B------:R-:W-:Y:S02]  /*0ba0*/  IMAD.MOV.U32 R9, RZ, RZ, 0x7f000000 ;  /* 0x7f000000ff097424 */ /* 0x000fe400078e00ff */
[----:B------:R-:W-:Y:S01]  /*0bb0*/  @!P3 IMAD.MOV.U32 R3, RZ, RZ, 0x7f ;  /* 0x0000007fff03b424 */ /* 0x000fe200078e00ff */
[----:B------:R-:W3:Y:S02]  /*0bc0*/  @!P3 LDS R8, [UR8+0x38] ;  /* 0x00003808ff08b984 */ /* 0x000ee40008000800 */
[----:B-1----:R-:W-:Y:S02]  /*0bd0*/  LOP3.LUT R2, R2, 0xff000000, R9, 0xb8, !PT ;  /* 0xff00000002027812 */ /* 0x002fe400078eb809 */
[----:B---3--:R-:W-:-:S03]  /*0be0*/  @!P3 LOP3.LUT R3, R8, 0xff, R3, 0xb8, !PT ;  /* 0x000000ff0803b812 */ /* 0x008fc600078eb803 */
[----:B------:R1:W-:Y:S04]  /*0bf0*/  STS [UR8+0x34], R2 ;  /* 0x00003402ff007988 */ /* 0x0003e80008000808 */
[----:B------:R1:W-:Y:S02]  /*0c00*/  @!P3 STS [UR8+0x38], R3 ;  /* 0x00003803ff00b988 */ /* 0x0003e40008000808 */
.L_x_24:
[----:B------:R-:W-:Y:S05]  /*0c10*/  BSYNC.RECONVERGENT B1 ;  /* 0x0000000000017941 */ /* 0x000fea0003800200 */
.L_x_23:
[----:B------:R-:W-:Y:S04]  /*0c20*/  BSSY.RECONVERGENT B1, `(.L_x_25) ;  /* 0x0000004000017945 */ /* 0x000fe80003800200 */
[----:B------:R-:W-:Y:S05]  /*0c30*/  @P3 BRA `(.L_x_26) ;  /* 0x0000000000083947 */ /* 0x000fea0003800000 */
[----:B------:R1:W-:Y:S04]  /*0c40*/  STS [UR8+0x24], R5 ;  /* 0x00002405ff007988 */ /* 0x0003e80008000808 */
[----:B------:R1:W-:Y:S02]  /*0c50*/  STS [UR8+0x20], R7 ;  /* 0x00002007ff007988 */ /* 0x0003e40008000808 */
.L_x_26:
[----:B------:R-:W-:Y:S05]  /*0c60*/  BSYNC.RECONVERGENT B1 ;  /* 0x0000000000017941 */ /* 0x000fea0003800200 */
.L_x_25:
[----:B------:R-:W-:Y:S04]  /*0c70*/  BSSY.RECONVERGENT B2, `(.L_x_27) ;  /* 0x0000025000027945 */ /* 0x000fe80003800200 */
[----:B------:R-:W-:Y:S04]  /*0c80*/  BSSY.RELIABLE B1, `(.L_x_28) ;  /* 0x0000020000017945 */ /* 0x000fe80003800100 */
[----:B------:R-:W-:Y:S05]  /*0c90*/  @P3 BRA `(.L_x_29) ;  /* 0x00000000002c3947 */ /* 0x000fea0003800000 */
[----:B-1-345:R-:W1:Y:S01]  /*0ca0*/  LDS R2, [UR8+0x1c] ;  /* 0x00001c08ff027984 */ /* 0x03ae620008000800 */
[----:B------:R-:W3:Y:S02]  /*0cb0*/  LDC.64 R8, c[0x0][0x3b0] ;  /* 0x0000ec00ff087b82 */ /* 0x000ee40000000a00 */
[--C-:B---3--:R-:W-:Y:S02]  /*0cc0*/  SHF.R.U32.HI R5, RZ, 0x4, R9.reuse ;  /* 0x00000004ff057819 */ /* 0x108fe40000011609 */
[----:B------:R-:W-:-:S05]  /*0cd0*/  SHF.R.U64 R3, R8, 0x4, R9 ;  /* 0x0000000408037819 */ /* 0x000fca0000001209 */
[----:B------:R3:W-:Y:S01]  /*0ce0*/  STS [UR8+0xc], R3 ;  /* 0x00000c03ff007988 */ /* 0x0007e20008000808 */
[----:B-1----:R-:W-:-:S05]  /*0cf0*/  LOP3.LUT R2, R2, 0xf, R5, 0xb8, !PT ;  /* 0x0000000f02027812 */ /* 0x002fca00078eb805 */
[----:B------:R3:W-:Y:S01]  /*0d00*/  STS [UR8+0x1c], R2 ;  /* 0x00001c02ff007988 */ /* 0x0007e20008000808 */
[----:B------:R-:W-:Y:S05]  /*0d10*/  @P3 BRA `(.L_x_30) ;  /* 0x00000000001c3947 */ /* 0x000fea0003800000 */
[----:B---3--:R-:W1:Y:S02]  /*0d20*/  LDS R2, [UR8+0x34] ;  /* 0x00003408ff027984 */ /* 0x008e640008000800 */
[----:B-1----:R-:W-:-:S05]  /*0d30*/  LOP3.LUT R2, R2, 0x7, RZ, 0xb8, !PT ;  /* 0x0000000702027812 */ /* 0x002fca00078eb8ff */
[----:B------:R1:W-:Y:S02]  /*0d40*/  STS [UR8+0x34], R2 ;  /* 0x00003402ff007988 */ /* 0x0003e40008000808 */
.L_x_29:
[----:B------:R-:W-:Y:S05]  /*0d50*/  @P3 BRA `(.L_x_31) ;  /* 0x00000000001c3947 */ /* 0x000fea0003800000 */
[----:B-1-345:R-:W1:Y:S02]  /*0d60*/  LDS R2, [UR8+0x34] ;  /* 0x00003408ff027984 */ /* 0x03ae640008000800 */
[----:B-1----:R-:W-:-:S05]  /*0d70*/  LOP3.LUT R2, R2, 0x38, RZ, 0xb8, !PT ;  /* 0x0000003802027812 */ /* 0x002fca00078eb8ff */
[----:B------:R1:W-:Y:S02]  /*0d80*/  STS [UR8+0x34], R2 ;  /* 0x00003402ff007988 */ /* 0x0003e40008000808 */
.L_x_30:
[----:B------:R-:W-:Y:S05]  /*0d90*/  @P3 BRA `(.L_x_32) ;  /* 0x00000000001c3947 */ /* 0x000fea0003800000 */
[----:B-1-3--:R-:W1:Y:S02]  /*0da0*/  LDS R2, [UR8+0x8] ;  /* 0x00000808ff027984 */ /* 0x00ae640008000800 */
[----:B-1----:R-:W-:-:S05]  /*0db0*/  LOP3.LUT R2, R2, 0x780, RZ, 0xb8, !PT ;  /* 0x0000078002027812 */ /* 0x002fca00078eb8ff */
[----:B------:R1:W-:Y:S02]  /*0dc0*/  STS [UR8+0x8], R2 ;  /* 0x00000802ff007988 */ /* 0x0003e40008000808 */
.L_x_31:
[----:B------:R-:W-:Y:S05]  /*0dd0*/  @P3 BRA `(.L_x_33) ;  /* 0x0000000000283947 */ /* 0x000fea0003800000 */
[----:B-1-345:R-:W1:Y:S02]  /*0de0*/  LDS R2, [UR8+0x8] ;  /* 0x00000808ff027984 */ /* 0x03ae640008000800 */
[----:B-1----:R-:W-:-:S05]  /*0df0*/  LOP3.LUT R2, R2, 0x1800, RZ, 0xb8, !PT ;  /* 0x0000180002027812 */ /* 0x002fca00078eb8ff */
[----:B------:R4:W-:Y:S02]  /*0e00*/  STS [UR8+0x8], R2 ;  /* 0x00000802ff007988 */ /* 0x0009e40008000808 */
.L_x_32:
[----:B------:R-:W-:Y:S05]  /*0e10*/  @P3 BREAK.RELIABLE B1 ;  /* 0x0000000000013942 */ /* 0x000fea0003800100 */
[----:B------:R-:W-:Y:S05]  /*0e20*/  @P3 BRA `(.L_x_34) ;  /* 0x0000000000243947 */ /* 0x000fea0003800000 */
[----:B-1-34-:R-:W1:Y:S01]  /*0e30*/  LDS R2, [UR8+0x8] ;  /* 0x00000808ff027984 */ /* 0x01ae620008000800 */
[----:B------:R-:W-:-:S05]  /*0e40*/  IMAD.MOV.U32 R3, RZ, RZ, 0x6000 ;  /* 0x00006000ff037424 */ /* 0x000fca00078e00ff */
[----:B-1----:R-:W-:-:S04]  /*0e50*/  LOP3.LUT R2, R2, 0x6000, R3, 0xd8, !PT ;  /* 0x0000600002027812 */ /* 0x002fc800078ed803 */
[----:B------:R-:W-:-:S05]  /*0e60*/  LOP3.LUT R2, R2, 0x400000, RZ, 0xb8, !PT ;  /* 0x0040000002027812 */ /* 0x000fca00078eb8ff */
[----:B------:R1:W-:Y:S02]  /*0e70*/  STS [UR8+0x8], R2 ;  /* 0x00000802ff007988 */ /* 0x0003e40008000808 */
.L_x_33:
[----:B------:R-:W-:Y:S05]  /*0e80*/  BSYNC.RELIABLE B1 ;  /* 0x0000000000017941 */ /* 0x000fea0003800100 */
.L_x_28:
[----:B-1-345:R-:W1:Y:S02]  /*0e90*/  @!P3 LDS R2, [UR8+0x8] ;  /* 0x00000808ff02b984 */ /* 0x03ae640008000800 */
[----:B-1----:R-:W-:-:S05]  /*0ea0*/  @!P3 LOP3.LUT R2, R2, 0x8000, RZ, 0xb8, !PT ;  /* 0x000080000202b812 */ /* 0x002fca00078eb8ff */
[----:B------:R5:W-:Y:S02]  /*0eb0*/  @!P3 STS [UR8+0x8], R2 ;  /* 0x00000802ff00b988 */ /* 0x000be40008000808 */
.L_x_34:
[----:B------:R-:W-:Y:S05]  /*0ec0*/  BSYNC.RECONVERGENT B2 ;  /* 0x0000000000027941 */ /* 0x000fea0003800200 */
.L_x_27:
[----:B------:R-:W-:Y:S05]  /*0ed0*/  WARPSYNC.ALL ;  /* 0x0000000000007948 */ /* 0x000fea0003800000 */
[----:B------:R-:W-:Y:S01]  /*0ee0*/  NOP ;  /* 0x0000000000007918 */ /* 0x000fe20000000000 */
[----:B------:R-:W-:-:S04]  /*0ef0*/  UIADD3 UR5, UPT, UPT, UR4, 0x80, URZ ;  /* 0x0000008004057890 */ /* 0x000fc8000fffe0ff */
[----:B------:R-:W-:-:S04]  /*0f00*/  UIADD3 UR20, UP0, UPT, UR5, UR10, URZ ;  /* 0x0000000a05147290 */ /* 0x000fc8000ff1e0ff */
[----:B------:R-:W-:Y:S01]  /*0f10*/  ULEA.HI.X.SX32 UR21, UR5, UR11, 0x1, UP0 ;  /* 0x0000000b05157291 */ /* 0x000fe200080f0eff */
[----:B------:R-:W-:Y:S11]  /*0f20*/  @P0 BRA `(.L_x_35) ;  /* 0x0000000000300947 */ /* 0x000ff60003800000 */
[----:B-1-345:R-:W1:Y:S01]  /*0f30*/  S2R R2, SR_LANEID ;  /* 0x0000000000027919 */ /* 0x03ae620000000000 */
[----:B------:R-:W-:Y:S05]  /*0f40*/  WARPSYNC.ALL ;  /* 0x0000000000007948 */ /* 0x000fea0003800000 */
[----:B------:R-:W-:Y:S01]  /*0f50*/  NOP ;  /* 0x0000000000007918 */ /* 0x000fe20000000000 */
[----:B-1----:R-:W-:-:S05]  /*0f60*/  IMAD.SHL.U32 R8, R2, 0x4, RZ ;  /* 0x0000000402087824 */ /* 0x002fca00078e00ff */
[----:B------:R-:W1:Y:S01]  /*0f70*/  LDS R5, [R8+UR8] ;  /* 0x0000000808057984 */ /* 0x000e620008000800 */
[----:B------:R-:W-:-:S05]  /*0f80*/  IADD3 R2, P1, PT, R8, UR20, RZ ;  /* 0x0000001408027c10 */ /* 0x000fca000ff3e0ff */
[----:B------:R-:W-:-:S05]  /*0f90*/  IMAD.X R3, RZ, RZ, UR21, P1 ;  /* 0x00000015ff037e24 */ /* 0x000fca00088e06ff */
[----:B-1----:R1:W3:Y:S01]  /*0fa0*/  ATOMG.E.EXCH.STRONG.GPU PT, RZ, [R2], R5 ;  /* 0x0000000502ff73a8 */ /* 0x0022e200041ee100 */
[----:B------:R-:W-:-:S04]  /*0fb0*/  DEPBAR {5,4,3,2,1,0} ;  /* 0x0000003f0000791a */ /* 0x000fc80000000000 */
[----:B------:R-:W4:Y:S02]  /*0fc0*/  CCTL.E.C.LDCU.IV.DEEP [UR20] ;  /* 0x0000000014007540 */ /* 0x000f240009c08000 */
[----:B----4-:R1:W-:Y:S01]  /*0fd0*/  UTMACCTL.IV [UR20] ;  /* 0x00000000140079b9 */ /* 0x0103e20008000000 */
[----:B------:R-:W-:Y:S01]  /*0fe0*/  NOP ;  /* 0x0000000000007918 */ /* 0x000fe20000000000 */
.L_x_35:
[----:B------:R-:W-:Y:S05]  /*0ff0*/  @P0 BRA `(.L_x_36) ;  /* 0x00000000000c0947 */ /* 0x000fea0003800000 */
[----:B------:R0:W-:Y:S01]  /*1000*/  UTMACMDFLUSH ;  /* 0x00000000000079b7 */ /* 0x0001e20000000000 */
[----:B------:R-:W-:Y:S05]  /*1010*/  @P0 BRA `(.L_x_36) ;  /* 0x0000000000040947 */ /* 0x000fea0003800000 */
[----:B------:R-:W-:-:S04]  /*1020*/  DEPBAR.LE SB0, 0x0 ;  /* 0x000080000000791a */ /* 0x000fc80000000000 */
.L_x_36:
[----:B------:R-:W-:Y:S05]  /*1030*/  WARPSYNC.ALL ;  /* 0x0000000000007948 */ /* 0x000fea0003800000 */
[----:B------:R-:W-:Y:S01]  /*1040*/  NOP ;  /* 0x0000000000007918 */ /* 0x000fe20000000000 */
[----:B---3--:R-:W-:Y:S06]  /*1050*/  BAR.SYNC.DEFER_BLOCKING 0x0 ;  /* 0x0000000000007b1d */ /* 0x008fec0000010000 */
[----:B------:R-:W-:Y:S02]  /*1060*/  BSSY.RECONVERGENT B2, `(.L_x_37) ;  /* 0x000000b000027945 */ /* 0x000fe40003800200 */
[----:B------:R-:W-:Y:S06]  /*1070*/  BAR.SYNC.DEFER_BLOCKING 0x0 ;  /* 0x0000000000007b1d */ /* 0x000fec0000010000 */
[----:B------:R3:W-:Y:S01]  /*1080*/  @!P0 STS [R4], RZ ;  /* 0x000000ff04008388 */ /* 0x0007e20000000800 */
[----:B------:R-:W-:Y:S01]  /*1090*/  NOP ;  /* 0x0000000000007918 */ /* 0x000fe20000000000 */
[----:B------:R-:W-:Y:S05]  /*10a0*/  @P3 BRA `(.L_x_38) ;  /* 0x0000000000183947 */ /* 0x000fea0003800000 */
[----:B-1--45:R-:W1:Y:S01]  /*10b0*/  LDS R2, [UR8+0x8] ;  /* 0x00000808ff027984 */ /* 0x032e620008000800 */
[----:B--23--:R-:W2:Y:S01]  /*10c0*/  LDC.64 R4, c[0x0][0x390] ;  /* 0x0000e400ff047b82 */ /* 0x00cea20000000a00 */
[----:B------:R-:W-:Y:S02]  /*10d0*/  IMAD.MOV.U32 R3, RZ, RZ, 0x70 ;  /* 0x00000070ff037424 */ /* 0x000fe400078e00ff */
[----:B--2---:R2:W-:Y:S03]  /*10e0*/  STS.64 [UR8], R4 ;  /* 0x00000004ff007988 */ /* 0x0045e60008000a08 */
[----:B-1----:R-:W-:-:S05]  /*10f0*/  LOP3.LUT R2, R2, 0x10, R3, 0xd8, !PT ;  /* 0x0000001002027812 */ /* 0x002fca00078ed803 */
[----:B------:R2:W-:Y:S02]  /*1100*/  STS [UR8+0x8], R2 ;  /* 0x00000802ff007988 */ /* 0x0005e40008000808 */
.L_x_38:
[----:B-1----:R-:W-:Y:S05]  /*1110*/  BSYNC.RECONVERGENT B2 ;  /* 0x0000000000027941 */ /* 0x002fea0003800200 */
.L_x_37:
[----:B------:R-:W-:Y:S04]  /*1120*/  BSSY.RECONVERGENT B3, `(.L_x_39) ;  /* 0x0000033000037945 */ /* 0x000fe80003800200 */
[----:B------:R-:W-:Y:S04]  /*1130*/  BSSY.RELIABLE B2, `(.L_x_40) ;  /* 0x000002e000027945 */ /* 0x000fe80003800100 */
[----:B------:R-:W-:Y:S05]  /*1140*/  @P3 BRA `(.L_x_41) ;  /* 0x0000000000243947 */ /* 0x000fea0003800000 */
[----:B--2-45:R-:W1:Y:S01]  /*1150*/  LDS R2, [UR8+0x34] ;  /* 0x00003408ff027984 */ /* 0x034e620008000800 */
[----:B------:R-:W-:-:S05]  /*1160*/  IMAD.MOV.U32 R3, RZ, RZ, 0x7f000000 ;  /* 0x7f000000ff037424 */ /* 0x000fca00078e00ff */
[----:B-1----:R-:W-:-:S05]  /*1170*/  LOP3.LUT R2, R2, 0xff000000, R3, 0xb8, !PT ;  /* 0xff00000002027812 */ /* 0x002fca00078eb803 */
[----:B------:R1:W-:Y:S01]  /*1180*/  STS [UR8+0x34], R2 ;  /* 0x00003402ff007988 */ /* 0x0003e20008000808 */
[----:B------:R-:W-:Y:S05]  /*1190*/  @P3 BRA `(.L_x_42) ;  /* 0x0000000000183947 */ /* 0x000fea0003800000 */
[----:B-1----:R-:W1:Y:S01]  /*11a0*/  LDS R2, [UR8+0x38] ;  /* 0x00003808ff027984 */ /* 0x002e620008000800 */
[----:B------:R-:W-:-:S05]  /*11b0*/  IMAD.MOV.U32 R3, RZ, RZ, 0x3f ;  /* 0x0000003fff037424 */ /* 0x000fca00078e00ff */
[----:B-1----:R-:W-:-:S05]  /*11c0*/  LOP3.LUT R2, R2, 0xff, R3, 0xb8, !PT ;  /* 0x000000ff02027812 */ /* 0x002fca00078eb803 */
[----:B------:R1:W-:Y:S02]  /*11d0*/  STS [UR8+0x38], R2 ;  /* 0x00003802ff007988 */ /* 0x0003e40008000808 */
.L_x_41:
[----:B------:R-:W-:Y:S05]  /*11e0*/  @P3 BRA `(.L_x_43) ;  /* 0x00000000000c3947 */ /* 0x000fea0003800000 */
[----:B------:R1:W-:Y:S02]  /*11f0*/  STS [UR8+0x20], R7 ;  /* 0x00002007ff007988 */ /* 0x0003e40008000808 */
.L_x_42:
[----:B------:R-:W-:Y:S05]  /*1200*/  @P3 BRA `(.L_x_44) ;  /* 0x0000000000243947 */ /* 0x000fea0003800000 */
[----:B------:R1:W-:Y:S02]  /*1210*/  STS [UR8+0x24], R6 ;  /* 0x00002406ff007988 */ /* 0x0003e40008000808 */
.L_x_43:
[----:B------:R-:W-:Y:S05]  /*1220*/  @P3 BRA `(.L_x_45) ;  /* 0x00000000002c3947 */ /* 0x000fea0003800000 */
[----:B-12-45:R-:W1:Y:S01]  /*1230*/  LDS R2, [UR8+0x1c] ;  /* 0x00001c08ff027984 */ /* 0x036e620008000800 */
[----:B------:R-:W2:Y:S02]  /*1240*/  LDC.64 R6, c[0x0][0x3b8] ;  /* 0x0000ee00ff067b82 */ /* 0x000ea40000000a00 */
[--C-:B--2---:R-:W-:Y:S02]  /*1250*/  SHF.R.U32.HI R5, RZ, 0x4, R7.reuse ;  /* 0x00000004ff057819 */ /* 0x104fe40000011607 */
[----:B------:R-:W-:-:S05]  /*1260*/  SHF.R.U64 R3, R6, 0x4, R7 ;  /* 0x0000000406037819 */ /* 0x000fca0000001207 */
[----:B------:R2:W-:Y:S01]  /*1270*/  STS [UR8+0xc], R3 ;  /* 0x00000c03ff007988 */ /* 0x0005e20008000808 */
[----:B-1----:R-:W-:-:S05]  /*1280*/  LOP3.LUT R2, R2, 0xf, R5, 0xb8, !PT ;  /* 0x0000000f02027812 */ /* 0x002fca00078eb805 */
[----:B------:R2:W-:Y:S02]  /*1290*/  STS [UR8+0x1c], R2 ;  /* 0x00001c02ff007988 */ /* 0x0005e40008000808 */
.L_x_44:
[----:B------:R-:W-:Y:S05]  /*12a0*/  @P3 BRA `(.L_x_46) ;  /* 0x00000000001c3947 */ /* 0x000fea0003800000 */
[----:B-12-45:R-:W1:Y:S02]  /*12b0*/  LDS R2, [UR8+0x34] ;  /* 0x00003408ff027984 */ /* 0x036e640008000800 */
[----:B-1----:R-:W-:-:S05]  /*12c0*/  LOP3.LUT R2, R2, 0x7, RZ, 0xb8, !PT ;  /* 0x0000000702027812 */ /* 0x002fca00078eb8ff */
[----:B------:R1:W-:Y:S02]  /*12d0*/  STS [UR8+0x34], R2 ;  /* 0x00003402ff007988 */ /* 0x0003e40008000808 */
.L_x_45:
[----:B------:R-:W-:Y:S05]  /*12e0*/  @P3 BRA `(.L_x_47) ;  /* 0x00000000001c3947 */ /* 0x000fea0003800000 */
[----:B-12-45:R-:W1:Y:S02]  /*12f0*/  LDS R2, [UR8+0x34] ;  /* 0x00003408ff027984 */ /* 0x036e640008000800 */
[----:B-1----:R-:W-:-:S05]  /*1300*/  LOP3.LUT R2, R2, 0x38, RZ, 0xb8, !PT ;  /* 0x0000003802027812 */ /* 0x002fca00078eb8ff */
[----:B------:R1:W-:Y:S02]  /*1310*/  STS [UR8+0x34], R2 ;  /* 0x00003402ff007988 */ /* 0x0003e40008000808 */
.L_x_46:
[----:B------:R-:W-:Y:S05]  /*1320*/  @P3 BRA `(.L_x_48) ;  /* 0x00000000001c3947 */ /* 0x000fea0003800000 */
[----:B-12-45:R-:W1:Y:S02]  /*1330*/  LDS R2, [UR8+0x8] ;  /* 0x00000808ff027984 */ /* 0x036e640008000800 */
[----:B-1----:R-:W-:-:S05]  /*1340*/  LOP3.LUT R2, R2, 0x780, RZ, 0xb8, !PT ;  /* 0x0000078002027812 */ /* 0x002fca00078eb8ff */
[----:B------:R1:W-:Y:S02]  /*1350*/  STS [UR8+0x8], R2 ;  /* 0x00000802ff007988 */ /* 0x0003e40008000808 */
.L_x_47:
[----:B------:R-:W-:Y:S05]  /*1360*/  @P3 BRA `(.L_x_49) ;  /* 0x0000000000283947 */ /* 0x000fea0003800000 */
[----:B-12-45:R-:W1:Y:S02]  /*1370*/  LDS R2, [UR8+0x8] ;  /* 0x00000808ff027984 */ /* 0x036e640008000800 */
[----:B-1----:R-:W-:-:S05]  /*1380*/  LOP3.LUT R2, R2, 0x1800, RZ, 0xb8, !PT ;  /* 0x0000180002027812 */ /* 0x002fca00078eb8ff */
[----:B------:R1:W-:Y:S02]  /*1390*/  STS [UR8+0x8], R2 ;  /* 0x00000802ff007988 */ /* 0x0003e40008000808 */
.L_x_48:
[----:B------:R-:W-:Y:S05]  /*13a0*/  @P3 BREAK.RELIABLE B2 ;  /* 0x0000000000023942 */ /* 0x000fea0003800100 */
[----:B------:R-:W-:Y:S05]  /*13b0*/  @P3 BRA `(.L_x_50) ;  /* 0x0000000000243947 */ /* 0x000fea0003800000 */
[----:B-12-45:R-:W1:Y:S01]  /*13c0*/  LDS R2, [UR8+0x8] ;  /* 0x00000808ff027984 */ /* 0x036e620008000800 */
[----:B------:R-:W-:-:S05]  /*13d0*/  IMAD.MOV.U32 R3, RZ, RZ, 0x6000 ;  /* 0x00006000ff037424 */ /* 0x000fca00078e00ff */
[----:B-1----:R-:W-:-:S04]  /*13e0*/  LOP3.LUT R2, R2, 0x6000, R3, 0xd8, !PT ;  /* 0x0000600002027812 */ /* 0x002fc800078ed803 */
[----:B------:R-:W-:-:S05]  /*13f0*/  LOP3.LUT R2, R2, 0x400000, RZ, 0xb8, !PT ;  /* 0x0040000002027812 */ /* 0x000fca00078eb8ff */
[----:B------:R1:W-:Y:S02]  /*1400*/  STS [UR8+0x8], R2 ;  /* 0x00000802ff007988 */ /* 0x0003e40008000808 */
.L_x_49:
[----:B------:R-:W-:Y:S05]  /*1410*/  BSYNC.RELIABLE B2 ;  /* 0x0000000000027941 */ /* 0x000fea0003800100 */
.L_x_40:
[----:B-12-45:R-:W1:Y:S02]  /*1420*/  @!P3 LDS R2, [UR8+0x8] ;  /* 0x00000808ff02b984 */ /* 0x036e640008000800 */
[----:B-1----:R-:W-:-:S05]  /*1430*/  @!P3 LOP3.LUT R2, R2, 0x8000, RZ, 0xb8, !PT ;  /* 0x000080000202b812 */ /* 0x002fca00078eb8ff */
[----:B------:R1:W-:Y:S02]  /*1440*/  @!P3 STS [UR8+0x8], R2 ;  /* 0x00000802ff00b988 */ /* 0x0003e40008000808 */
.L_x_50:
[----:B------:R-:W-:Y:S05]  /*1450*/  BSYNC.RECONVERGENT B3 ;  /* 0x0000000000037941 */ /* 0x000fea0003800200 */
.L_x_39:
        /* <DEDUP_REMOVED lines=9> */
[----:B-1-3--:R-:W-:-:S05]  /*14f0*/  IMAD.SHL.U32 R4, R2, 0x4, RZ ;  /* 0x0000000402047824 */ /* 0x00afca00078e00ff */
        /* <DEDUP_REMOVED lines=8> */
.L_x_51:
[----:B------:R-:W-:Y:S05]  /*1580*/  @P0 BRA `(.L_x_52) ;  /* 0x00000000000c0947 */ /* 0x000fea0003800000 */
[----:B------:R0:W-:Y:S01]  /*1590*/  UTMACMDFLUSH ;  /* 0x00000000000079b7 */ /* 0x0001e20000000000 */
[----:B------:R-:W-:Y:S05]  /*15a0*/  @P0 BRA `(.L_x_52) ;  /* 0x0000000000040947 */ /* 0x000fea0003800000 */
[----:B------:R-:W-:-:S04]  /*15b0*/  DEPBAR.LE SB0, 0x0 ;  /* 0x000080000000791a */ /* 0x000fc80000000000 */
.L_x_52:
[----:B------:R-:W-:Y:S05]  /*15c0*/  WARPSYNC.ALL ;  /* 0x0000000000007948 */ /* 0x000fea0003800000 */
[----:B------:R-:W-:Y:S01]  /*15d0*/  NOP ;  /* 0x0000000000007918 */ /* 0x000fe20000000000 */
[----:B--2---:R-:W-:Y:S01]  /*15e0*/  BAR.SYNC.DEFER_BLOCKING 0x0 ;  /* 0x0000000000007b1d */ /* 0x004fe20000010000 */
[----:B-1--45:R-:W-:Y:S01]  /*15f0*/  SHF.R.U32.HI R2, RZ, 0x5, R0 ;  /* 0x00000005ff027819 */ /* 0x032fe20000011600 */
[----:B------:R-:W-:-:S03]  /*1600*/  USHF.L.U32 UR9, UR9, 0x8, URZ ;  /* 0x0000000809097899 */ /* 0x000fc600080006ff */
[----:B------:R-:W-:Y:S01]  /*1610*/  R2UR UR12, R2 ;  /* 0x00000000020c72ca */ /* 0x000fe200000e0000 */
[----:B------:R-:W-:Y:S01]  /*1620*/  VOTEU.ALL UP0, P3 ;  /* 0x0000000000ff7886 */ /* 0x000fe20001800000 */
[----:B------:R-:W-:Y:S01]  /*1630*/  UMOV UR4, 0x1 ;  /* 0x0000000100047882 */ /* 0x000fe20000000000 */
[----:B------:R-:W-:Y:S01]  /*1640*/  VOTEU.ALL UP1, P3 ;  /* 0x0000000000ff7886 */ /* 0x000fe20001820000 */
[----:B------:R-:W-:Y:S02]  /*1650*/  BSSY.RECONVERGENT B3, `(.L_x_53) ;  /* 0x0000018000037945 */ /* 0x000fe40003800200 */
[----:B------:R-:W-:-:S04]  /*1660*/  @!UP0 UIADD3 UR6, UPT, UPT, -UR4, 0x100000, URZ ;  /* 0x0010000004068890 */ /* 0x000fc8000fffe1ff */
[----:B------:R-:W-:Y:S02]  /*1670*/  @!UP0 USHF.L.U32 UR7, UR6, 0xb, URZ ;  /* 0x0000000b06078899 */ /* 0x000fe400080006ff */
[----:B------:R-:W-:Y:S02]  /*1680*/  @!UP0 USHF.L.U32 UR6, UR6, 0x1, URZ ;  /* 0x0000000106068899 */ /* 0x000fe400080006ff */
[----:B------:R-:W-:-:S04]  /*1690*/  @!UP0 UIADD3 UR4, UPT, UPT, -UR4, 0x100000, URZ ;  /* 0x0010000004048890 */ /* 0x000fc8000fffe1ff */
[----:B------:R-:W-:Y:S02]  /*16a0*/  @!UP0 USHF.L.U32 UR5, UR4, 0xb, URZ ;  /* 0x0000000b04058899 */ /* 0x000fe400080006ff */
[----:B------:R-:W-:Y:S01]  /*16b0*/  @!UP0 USHF.L.U32 UR4, UR4, 0x1, URZ ;  /* 0x0000000104048899 */ /* 0x000fe200080006ff */
[----:B------:R-:W-:Y:S01]  /*16c0*/  VOTEU.ALL UP0, P3 ;  /* 0x0000000000ff7886 */ /* 0x000fe20001800000 */
[----:B------:R-:W1:Y:S04]  /*16d0*/  FENCE.VIEW.ASYNC.S ;  /* 0x00000000000073c6 */ /* 0x000e680000000000 */
[----:B-1----:R1:W2:Y:S06]  /*16e0*/  @!UP0 SYNCS.EXCH.64 URZ, [UR8+0x1e000], UR6 ;  /* 0x01e0000608ff85b2 */ /* 0x0022ac0008000100 */
[----:B------:R1:W2:Y:S02]  /*16f0*/  @!UP1 SYNCS.EXCH.64 URZ, [UR8+0x1e020], UR4 ;  /* 0x01e0200408ff95b2 */ /* 0x0002a40008000100 */
[----:B--2---:R-:W-:Y:S06]  /*1700*/  BAR.SYNC.DEFER_BLOCKING 0x0 ;  /* 0x0000000000007b1d */ /* 0x004fec0000010000 */
[----:B------:R-:W-:Y:S05]  /*1710*/  @P3 BRA `(.L_x_54) ;  /* 0x00000000002c3947 */ /* 0x000fea0003800000 */
[----:B-1----:R-:W-:Y:S02]  /*1720*/  UMOV UR4, 0x1 ;  /* 0x0000000100047882 */ /* 0x002fe40000000000 */
[----:B------:R-:W-:-:S04]  /*1730*/  UIADD3 UR6, UPT, UPT, -UR4, 0x100000, URZ ;  /* 0x0010000004067890 */ /* 0x000fc8000fffe1ff */
[----:B------:R-:W-:Y:S02]  /*1740*/  USHF.L.U32 UR7, UR6, 0xb, URZ ;  /* 0x0000000b06077899 */ /* 0x000fe400080006ff */
[----:B------:R-:W-:Y:S02]  /*1750*/  USHF.L.U32 UR6, UR6, 0x1, URZ ;  /* 0x0000000106067899 */ /* 0x000fe400080006ff */
[----:B------:R-:W-:-:S04]  /*1760*/  UIADD3 UR4, UPT, UPT, -UR4, 0x100000, URZ ;  /* 0x0010000004047890 */ /* 0x000fc8000fffe1ff */
[----:B------:R-:W-:Y:S02]  /*1770*/  USHF.L.U32 UR5, UR4, 0xb, URZ ;  /* 0x0000000b04057899 */ /* 0x000fe400080006ff */
[----:B------:R-:W-:Y:S01]  /*1780*/  USHF.L.U32 UR4, UR4, 0x1, URZ ;  /* 0x0000000104047899 */ /* 0x000fe200080006ff */
[----:B------:R-:W1:Y:S03]  /*1790*/  FENCE.VIEW.ASYNC.S ;  /* 0x00000000000073c6 */ /* 0x000e660000000000 */
[----:B-1----:R2:W4:Y:S08]  /*17a0*/  SYNCS.EXCH.64 URZ, [UR8+0x1e008], UR6 ;  /* 0x01e0080608ff75b2 */ /* 0x0025300008000100 */
[----:B------:R2:W5:Y:S02]  /*17b0*/  SYNCS.EXCH.64 URZ, [UR8+0x1e028], UR4 ;  /* 0x01e0280408ff75b2 */ /* 0x0005640008000100 */
[----:B--2---:R-:W-:Y:S01]  /*17c0*/  NOP ;  /* 0x0000000000007918 */ /* 0x004fe20000000000 */
.L_x_54:
[----:B-1----:R-:W-:Y:S05]  /*17d0*/  BSYNC.RECONVERGENT B3 ;  /* 0x0000000000037941 */ /* 0x002fea0003800200 */
.L_x_53:
[----:B----45:R-:W-:Y:S01]  /*17e0*/  BAR.SYNC.DEFER_BLOCKING 0x0 ;  /* 0x0000000000007b1d */ /* 0x030fe20000010000 */
[----:B------:R-:W-:Y:S01]  /*17f0*/  UIADD3 UR6, UPT, UPT, UR8, 0x1e020, URZ ;  /* 0x0001e02008067890 */ /* 0x000fe2000fffe0ff */
[----:B------:R-:W-:Y:S01]  /*1800*/  ISETP.GE.AND P0, PT, R10, 0x1, PT ;  /* 0x000000010a00780c */ /* 0x000fe20003f06270 */
[----:B------:R-:W-:-:S03]  /*1810*/  USHF.L.U32 UR7, UR13, 0x6, URZ ;  /* 0x000000060d077899 */ /* 0x000fc600080006ff */
[----:B------:R-:W-:Y:S04]  /*1820*/  BSSY.RECONVERGENT B3, `(.L_x_55) ;  /* 0x000000d000037945 */ /* 0x000fe80003800200 */
[----:B------:R-:W-:Y:S05]  /*1830*/  @P3 BRA `(.L_x_56) ;  /* 0x00000000002c3947 */ /* 0x000fea0003800000 */
[----:B------:R-:W-:Y:S02]  /*1840*/  UMOV UR4, 0x1 ;  /* 0x0000000100047882 */ /* 0x000fe40000000000 */
[----:B------:R-:W-:-:S04]  /*1850*/  UIADD3 UR14, UPT, UPT, -UR4, 0x100000, URZ ;  /* 0x00100000040e7890 */ /* 0x000fc8000fffe1ff */
[----:B------:R-:W-:Y:S02]  /*1860*/  USHF.L.U32 UR15, UR14, 0xb, URZ ;  /* 0x0000000b0e0f7899 */ /* 0x000fe400080006ff */
[----:B------:R-:W-:Y:S02]  /*1870*/  USHF.L.U32 UR14, UR14, 0x1, URZ ;  /* 0x000000010e0e7899 */ /* 0x000fe400080006ff */
[----:B------:R-:W-:-:S04]  /*1880*/  UIADD3 UR4, UPT, UPT, -UR4, 0x100000, URZ ;  /* 0x0010000004047890 */ /* 0x000fc8000fffe1ff */
[----:B------:R-:W-:Y:S02]  /*1890*/  USHF.L.U32 UR5, UR4, 0xb, URZ ;  /* 0x0000000b04057899 */ /* 0x000fe400080006ff */
[----:B------:R-:W-:Y:S01]  /*18a0*/  USHF.L.U32 UR4, UR4, 0x1, URZ ;  /* 0x0000000104047899 */ /* 0x000fe200080006ff */
[----:B------:R-:W1:Y:S03]  /*18b0*/  FENCE.VIEW.ASYNC.S ;  /* 0x00000000000073c6 */ /* 0x000e660000000000 */
[----:B-1----:R1:W2:Y:S08]  /*18c0*/  SYNCS.EXCH.64 URZ, [UR8+0x1e010], UR14 ;  /* 0x01e0100e08ff75b2 */ /* 0x0022b00008000100 */
[----:B------:R1:W4:Y:S01]  /*18d0*/  SYNCS.EXCH.64 URZ, [UR8+0x1e030], UR4 ;  /* 0x01e0300408ff75b2 */ /* 0x0003220008000100 */
[----:B------:R-:W-:Y:S01]  /*18e0*/  NOP ;  /* 0x0000000000007918 */ /* 0x000fe20000000000 */
.L_x_56:
[----:B-1----:R-:W-:Y:S05]  /*18f0*/  BSYNC.RECONVERGENT B3 ;  /* 0x0000000000037941 */ /* 0x002fea0003800200 */
.L_x_55:
[----:B------:R-:W-:Y:S05]  /*1900*/  @!P0 BRA `(.L_x_57) ;  /* 0x0000000800908947 */ /* 0x000fea0003800000 */
[----:B--2-4-:R-:W-:Y:S01]  /*1910*/  BAR.SYNC.DEFER_BLOCKING 0x0 ;  /* 0x0000000000007b1d */ /* 0x014fe20000010000 */
[----:B------:R-:W-:Y:S01]  /*1920*/  ELECT P1, URZ, PT ;  /* 0x0000000000ff782f */ /* 0x000fe20003820000 */
[----:B------:R-:W-:Y:S01]  /*1930*/  @!P3 IMAD.MOV.U32 R2, RZ, RZ, 0xa000 ;  /* 0x0000a000ff02b424 */ /* 0x000fe200078e00ff */
[----:B------:R-:W-:Y:S02]  /*1940*/  UIADD3 UR16, UPT, UPT, UR8, 0x18000, URZ ;  /* 0x0001800008107890 */ /* 0x000fe4000fffe0ff */
[----:B------:R-:W-:Y:S01]  /*1950*/  ISETP.LT.U32.AND P1, PT, R132, 0x20, P1 ;  /* 0x000000208400780c */ /* 0x000fe20000f21070 */
[----:B------:R-:W-:Y:S01]  /*1960*/  UMOV UR19, UR7 ;  /* 0x0000000700137c82 */ /* 0x000fe20008000000 */
[----:B------:R-:W-:Y:S01]  /*1970*/  ELECT P0, URZ, PT ;  /* 0x0000000000ff782f */ /* 0x000fe20003800000 */
[----:B------:R-:W-:-:S03]  /*1980*/  ULOP3.LUT UR4, UR12, 0x1, URZ, 0xc0, !UPT ;  /* 0x000000010c047892 */ /* 0x000fc6000f8ec0ff */
[----:B------:R-:W-:Y:S01]  /*1990*/  ISETP.LT.U32.AND P0, PT, R132, 0x40, P0 ;  /* 0x000000408400780c */ /* 0x000fe20000701070 */
[----:B------:R-:W-:Y:S02]  /*19a0*/  ULEA UR28, UR4, UR8, 0xe ;  /* 0x00000008041c7291 */ /* 0x000fe4000f8e70ff */
[----:B------:R-:W-:-:S04]  /*19b0*/  ULEA UR30, UR4, UR9, 0x7 ;  /* 0x00000009041e7291 */ /* 0x000fc8000f8e38ff */
[----:B------:R-:W-:Y:S01]  /*19c0*/  VOTEU.ANY UP0, P1 ;  /* 0x0000000000ff7886 */ /* 0x000fe20000800100 */
[----:B------:R-:W-:-:S04]  /*19d0*/  VOTEU.ANY UP2, P1 ;  /* 0x0000000000ff7886 */ /* 0x000fc80000840100 */
[----:B------:R-:W-:Y:S02]  /*19e0*/  @UP0 UIADD3 UR17, UPT, UPT, UR8, 0x1e000, URZ ;  /* 0x0001e00008110890 */ /* 0x000fe4000fffe0ff */
[----:B------:R1:W-:Y:S01]  /*19f0*/  @!P3 SYNCS.ARRIVE.TRANS64 RZ, [UR8+0x1e000], R2 ;  /* 0x01e00002ffffb9a7 */ /* 0x0003e20008000008 */
[----:B------:R-:W-:Y:S01]  /*1a00*/  @UP0 UMOV UR18, URZ ;  /* 0x000000ff00120c82 */ /* 0x000fe20008000000 */
[----:B------:R-:W-:Y:S01]  /*1a10*/  BAR.SYNC.DEFER_BLOCKING 0x0 ;  /* 0x0000000000007b1d */ /* 0x000fe20000010000 */
[----:B------:R-:W-:-:S05]  /*1a20*/  UISETP.NE.U32.AND UP0, UPT, UR12, URZ, UPT ;  /* 0x000000ff0c00728c */ /* 0x000fca000bf05070 */
[----:B------:R-:W-:Y:S01]  /*1a30*/  VOTEU.ANY UP1, P0 ;  /* 0x0000000000ff7886 */ /* 0x000fe20000020100 */
[----:B------:R-:W-:-:S04]  /*1a40*/  VOTEU.ANY UP3, P0 ;  /* 0x0000000000ff7886 */ /* 0x000fc80000060100 */
[----:B------:R-:W-:Y:S01]  /*1a50*/  @UP1 UIADD3 UR29, UPT, UPT, UR8, 0x1e000, URZ ;  /* 0x0001e000081d1890 */ /* 0x000fe2000fffe0ff */
[----:B------:R-:W-:Y:S01]  /*1a60*/  @UP1 UMOV UR31, URZ ;  /* 0x000000ff001f1c82 */ /* 0x000fe20008000000 */
[----:B------:R1:W-:Y:S01]  /*1a70*/  @UP2 UTMALDG.2D [UR16], [UR22] ;  /* 0x00000010160025b4 */ /* 0x0003e20008008000 */
[----:B------:R2:W-:Y:S06]  /*1a80*/  MEMBAR.ALL.CTA ;  /* 0x0000000000007992 */ /* 0x0005ec0000008000 */
[----:B--2---:R-:W2:Y:S02]  /*1a90*/  FENCE.VIEW.ASYNC.S ;  /* 0x00000000000073c6 */ /* 0x004ea40000000000 */
[----:B--2---:R-:W-:Y:S06]  /*1aa0*/  BAR.SYNC.DEFER_BLOCKING 0x0 ;  /* 0x0000000000007b1d */ /* 0x004fec0000010000 */
[----:B------:R1:W-:Y:S02]  /*1ab0*/  @UP3 UTMALDG.2D [UR28], [UR20] ;  /* 0x0000001c140035b4 */ /* 0x0003e40008008000 */
[----:B------:R-:W-:Y:S06]  /*1ac0*/  BAR.SYNC.DEFER_BLOCKING 0x0 ;  /* 0x0000000000007b1d */ /* 0x000fec0000010000 */
[----:B------:R-:W2:Y:S02]  /*1ad0*/  SYNCS.PHASECHK.TRANS64.TRYWAIT P0, [UR8+0x1e000], RZ ;  /* 0x01e000ffff0075a7 */ /* 0x000ea40008001108 */
[----:B-12---:R-:W-:Y:S05]  /*1ae0*/  @!P0 BRA `(.L_x_58) ;  /* 0x0000001000c48947 */ /* 0x006fea0003800000 */
.L_x_74:
[----:B------:R-:W-:Y:S05]  /*1af0*/  BRA.U UP0, `(.L_x_59) ;  /* 0x0000000100787547 */ /* 0x000fea000b800000 */
[----:B------:R-:W-:Y:S02]  /*1b00*/  USHF.R.U32.HI UR14, URZ, 0x4, UR16 ;  /* 0x00000004ff0e7899 */ /* 0x000fe40008011610 */
[----:B------:R-:W-:Y:S02]  /*1b10*/  USHF.R.U32.HI UR13, URZ, 0x4, UR8 ;  /* 0x00000004ff0d7899 */ /* 0x000fe40008011608 */
[----:B------:R-:W-:Y:S02]  /*1b20*/  USGXT.U32 UR14, UR14, 0xe ;  /* 0x0000000e0e0e789a */ /* 0x000fe40008000000 */
[----:B------:R-:W-:Y:S02]  /*1b30*/  USGXT.U32 UR13, UR13, 0xe ;  /* 0x0000000e0d0d789a */ /* 0x000fe40008000000 */
[----:B------:R-:W-:Y:S02]  /*1b40*/  UIADD3 UR32, UP0, UPT, UR14, 0x2, URZ ;  /* 0x000000020e207890 */ /* 0x000fe4000ff1e0ff */
[----:B------:R-:W-:Y:S01]  /*1b50*/  UIADD3 UR30, UP1, UPT, UR13, 0x4000100, URZ ;  /* 0x040001000d1e7890 */ /* 0x000fe2000ff3e0ff */
[----:B------:R-:W-:Y:S01]  /*1b60*/  UMOV UR4, URZ ;  /* 0x000000ff00047c82 */ /* 0x000fe20008000000 */
[----:B------:R-:W-:Y:S01]  /*1b70*/  UMOV UR5, URZ ;  /* 0x000000ff00057c82 */ /* 0x000fe20008000000 */
[----:B------:R-:W-:-:S02]  /*1b80*/  UIADD3.X UR33, UPT, UPT, UR4, 0x40004040, URZ, UP0, !UPT ;  /* 0x4000404004217890 */ /* 0x000fc400087fe4ff */
[----:B------:R-:W-:Y:S02]  /*1b90*/  UIADD3.X UR31, UPT, UPT, UR5, 0x40004040, URZ, UP1, !UPT ;  /* 0x40004040051f7890 */ /* 0x000fe40008ffe4ff */
[----:B------:R-:W-:Y:S02]  /*1ba0*/  ULOP3.LUT UR4, UR13, 0x4000000, URZ, 0xfc, !UPT ;  /* 0x040000000d047892 */ /* 0x000fe4000f8efcff */
[----:B------:R-:W-:Y:S02]  /*1bb0*/  UIADD3.64 UR16, UPT, UPT, UR32, 0x2, URZ ;  /* 0x0000000220107897 */ /* 0x000fe4000fffe0ff */
[----:B------:R-:W-:Y:S02]  /*1bc0*/  UIADD3.64 UR18, UPT, UPT, UR30, 0x100, URZ ;  /* 0x000001001e127897 */ /* 0x000fe4000fffe0ff */
[----:B------:R-:W-:Y:S02]  /*1bd0*/  UIADD3.64 UR26, UPT, UPT, UR32, 0x4, URZ ;  /* 0x00000004201a7897 */ /* 0x000fe4000fffe0ff */
[----:B------:R-:W-:Y:S01]  /*1be0*/  UIADD3.64 UR28, UPT, UPT, UR30, 0x200, URZ ;  /* 0x000002001e1c7897 */ /* 0x000fe2000fffe0ff */
[----:B------:R-:W-:Y:S01]  /*1bf0*/  UMOV UR34, 0x0 ;  /* 0x0000000000227882 */ /* 0x000fe20000000000 */
[----:B------:R-:W-:Y:S01]  /*1c00*/  UMOV UR35, 0x4410010 ;  /* 0x0441001000237882 */ /* 0x000fe20000000000 */
[----:B------:R-:W-:Y:S01]  /*1c10*/  UMOV UR15, 0x40004040 ;  /* 0x40004040000f7882 */ /* 0x000fe20000000000 */
[----:B------:R-:W-:Y:S01]  /*1c20*/  UMOV UR5, 0x40004040 ;  /* 0x4000404000057882 */ /* 0x000fe20000000000 */
[----:B------:R-:W-:Y:S01]  /*1c30*/  UMOV UR36, 0x0 ;  /* 0x0000000000247882 */ /* 0x000fe20000000000 */
[----:B------:R-:W-:Y:S01]  /*1c40*/  UMOV UR37, 0x4410010 ;  /* 0x0441001000257882 */ /* 0x000fe20000000000 */
[----:B------:R-:W-:Y:S01]  /*1c50*/  UMOV UR38, 0x0 ;  /* 0x0000000000267882 */ /* 0x000fe20000000000 */
[----:B------:R-:W-:Y:S01]  /*1c60*/  UMOV UR39, 0x4410010 ;  /* 0x0441001000277882 */ /* 0x000fe20000000000 */
[----:B------:R1:W-:Y:S01]  /*1c70*/  UTCQMMA gdesc[UR14], gdesc[UR4], tmem[UR24], tmem[UR34], idesc[UR35], !UPT ;  /* 0x00ff22040e0075ea */ /* 0x0003e2000f800318 */
[----:B------:R-:W-:Y:S01]  /*1c80*/  UMOV UR40, 0x0 ;  /* 0x0000000000287882 */ /* 0x000fe20000000000 */
[----:B------:R-:W-:Y:S01]  /*1c90*/  UMOV UR41, 0x4410010 ;  /* 0x0441001000297882 */ /* 0x000fe20000000000 */
[----:B------:R1:W-:Y:S01]  /*1ca0*/  UTCQMMA gdesc[UR32], gdesc[UR30], tmem[UR24], tmem[UR36], idesc[UR37], UPT ;  /* 0x00ff241e200075ea */ /* 0x0003e2000b800318 */
[----:B------:R1:W-:Y:S01]  /*1cb0*/  UTCQMMA gdesc[UR16], gdesc[UR18], tmem[UR24], tmem[UR38], idesc[UR39], UPT ;  /* 0x00ff2612100075ea */ /* 0x0003e2000b800318 */
[----:B------:R1:W-:Y:S01]  /*1cc0*/  UTCQMMA gdesc[UR26], gdesc[UR28], tmem[UR24], tmem[UR40], idesc[UR41], UPT ;  /* 0x00ff281c1a0075ea */ /* 0x0003e2000b800318 */
[----:B------:R-:W-:Y:S01]  /*1cd0*/  NOP ;  /* 0x0000000000007918 */ /* 0x000fe20000000000 */
.L_x_59:
[----:B------:R-:W-:Y:S01]  /*1ce0*/  ELECT P0, URZ, PT ;  /* 0x0000000000ff782f */ /* 0x000fe20003800000 */
[----:B-1----:R-:W-:Y:S01]  /*1cf0*/  UMOV UR4, UR6 ;  /* 0x0000000600047c82 */ /* 0x002fe20008000000 */
[----:B------:R-:W-:Y:S02]  /*1d00*/  UMOV UR5, URZ ;  /* 0x000000ff00057c82 */ /* 0x000fe40008000000 */
[----:B------:R-:W-:-:S13]  /*1d10*/  ISETP.LT.U32.AND P0, PT, R132, 0x20, P0 ;  /* 0x000000208400780c */ /* 0x000fda0000701070 */
[----:B------:R-:W-:Y:S01]  /*1d20*/  VOTEU.ANY UP0, P0 ;  /* 0x0000000000ff7886 */ /* 0x000fe20000000100 */
[----:B------:R-:W-:Y:S01]  /*1d30*/  VOTEU.ANY UP1, P0 ;  /* 0x0000000000ff7886 */ /* 0x000fe20000020100 */
[----:B------:R-:W-:-:S03]  /*1d40*/  ISETP.GE.U32.AND P0, PT, R10, 0x81, PT ;  /* 0x000000810a00780c */ /* 0x000fc60003f06070 */
[----:B------:R-:W-:Y:S02]  /*1d50*/  @UP0 UMOV UR4, UR4 ;  /* 0x0000000400040c82 */ /* 0x000fe40008000000 */
[----:B------:R1:W-:Y:S01]  /*1d60*/  @UP1 UTCBAR [UR4], URZ ;  /* 0x000000ff040013e9 */ /* 0x0003e200080000ff */
[----:B------:R-:W-:Y:S06]  /*1d70*/  BAR.SYNC.DEFER_BLOCKING 0x0 ;  /* 0x0000000000007b1d */ /* 0x000fec0000010000 */
[----:B------:R-:W2:Y:S02]  /*1d80*/  SYNCS.PHASECHK.TRANS64.TRYWAIT P1, [UR8+0x1e020], RZ ;  /* 0x01e020ffff0075a7 */ /* 0x000ea40008021108 */
[----:B-12---:R-:W-:Y:S05]  /*1d90*/  @!P1 BRA `(.L_x_60) ;  /* 0x0000001000249947 */ /* 0x006fea0003800000 */
.L_x_75:
[----:B------:R-:W-:Y:S01]  /*1da0*/  IMAD.MOV.U32 R2, RZ, RZ, RZ ;  /* 0x000000ffff027224 */ /* 0x000fe200078e00ff */
[----:B------:R-:W-:Y:S06]  /*1db0*/  @!P0 BRA `(.L_x_57) ;  /* 0x0000000400648947 */ /* 0x000fec0003800000 */
[----:B------:R-:W1:Y:S01]  /*1dc0*/  LDCU UR25, c[0x0][0x3a0] ;  /* 0x00007400ff1977ac */ /* 0x000e620008000800 */
[----:B------:R-:W-:Y:S01]  /*1dd0*/  UMOV UR13, 0x1 ;  /* 0x00000001000d7882 */ /* 0x000fe20000000000 */
[----:B------:R-:W-:-:S05]  /*1de0*/  UMOV UR6, 0x80 ;  /* 0x0000008000067882 */ /* 0x000fca0000000000 */
.L_x_64:
[----:B------:R-:W-:Y:S01]  /*1df0*/  BAR.SYNC.DEFER_BLOCKING 0x0 ;  /* 0x0000000000007b1d */ /* 0x000fe20000010000 */
[----:B------:R-:W-:Y:S01]  /*1e00*/  ULEA UR17, UR13, UR8, 0x3 ;  /* 0x000000080d117291 */ /* 0x000fe2000f8e18ff */
[----:B------:R-:W-:Y:S01]  /*1e10*/  @!P3 IMAD.MOV.U32 R3, RZ, RZ, 0xa000 ;  /* 0x0000a000ff03b424 */ /* 0x000fe200078e00ff */
[----:B------:R-:W-:Y:S01]  /*1e20*/  ELECT P1, URZ, PT ;  /* 0x0000000000ff782f */ /* 0x000fe20003820000 */
[----:B------:R-:W-:-:S03]  /*1e30*/  ULEA UR4, UR13, UR8, 0xd ;  /* 0x000000080d047291 */ /* 0x000fc6000f8e68ff */
[----:B------:R-:W-:Y:S02]  /*1e40*/  ISETP.LT.U32.AND P1, PT, R132, 0x20, P1 ;  /* 0x000000208400780c */ /* 0x000fe40000f21070 */
[----:B------:R-:W-:Y:S01]  /*1e50*/  ELECT P0, URZ, PT ;  /* 0x0000000000ff782f */ /* 0x000fe20003800000 */
[----:B------:R-:W-:-:S03]  /*1e60*/  UIADD3 UR4, UPT, UPT, UR4, 0x18000, URZ ;  /* 0x0001800004047890 */ /* 0x000fc6000fffe0ff */
[----:B------:R-:W-:Y:S01]  /*1e70*/  ISETP.LT.U32.AND P0, PT, R132, 0x40, P0 ;  /* 0x000000408400780c */ /* 0x000fe20000701070 */
[----:B------:R-:W-:Y:S02]  /*1e80*/  ULEA UR14, UR13, UR8, 0xf ;  /* 0x000000080d0e7291 */ /* 0x000fe4000f8e78ff */
[----:B------:R-:W-:Y:S01]  /*1e90*/  ULOP3.LUT UR15, UR12, 0x1, URZ, 0xc0, !UPT ;  /* 0x000000010c0f7892 */ /* 0x000fe2000f8ec0ff */
[----:B------:R-:W-:-:S03]  /*1ea0*/  UMOV UR31, UR6 ;  /* 0x00000006001f7c82 */ /* 0x000fc60008000000 */
[----:B------:R-:W-:Y:S01]  /*1eb0*/  ULEA UR28, UR15, UR14, 0xe ;  /* 0x0000000e0f1c7291 */ /* 0x000fe2000f8e70ff */
[----:B------:R-:W-:Y:S01]  /*1ec0*/  VOTEU.ANY UP0, P1 ;  /* 0x0000000000ff7886 */ /* 0x000fe20000800100 */
[----:B------:R-:W-:Y:S01]  /*1ed0*/  ULEA UR30, UR15, UR9, 0x7 ;  /* 0x000000090f1e7291 */ /* 0x000fe2000f8e38ff */
[----:B------:R2:W-:Y:S03]  /*1ee0*/  @!P3 SYNCS.ARRIVE.TRANS64 RZ, [UR17+0x1e000], R3 ;  /* 0x01e00003ffffb9a7 */ /* 0x0005e60008000011 */
[----:B------:R-:W-:Y:S01]  /*1ef0*/  VOTEU.ANY UP1, P0 ;  /* 0x0000000000ff7886 */ /* 0x000fe20000020100 */
[----:B------:R-:W-:Y:S01]  /*1f00*/  @UP0 UIADD3 UR5, UPT, UPT, UR17, 0x1e000, URZ ;  /* 0x0001e00011050890 */ /* 0x000fe2000fffe0ff */
[----:B------:R-:W-:Y:S01]  /*1f10*/  VOTEU.ANY UP0, P1 ;  /* 0x0000000000ff7886 */ /* 0x000fe20000800100 */
[----:B------:R-:W-:Y:S02]  /*1f20*/  BAR.SYNC.DEFER_BLOCKING 0x0 ;  /* 0x0000000000007b1d */ /* 0x000fe40000010000 */
[----:B------:R-:W-:Y:S01]  /*1f30*/  @UP1 UIADD3 UR29, UPT, UPT, UR17, 0x1e000, URZ ;  /* 0x0001e000111d1890 */ /* 0x000fe2000fffe0ff */
[----:B--2---:R-:W-:-:S03]  /*1f40*/  IMAD.U32 R3, R2, -0x80000000, RZ ;  /* 0x8000000002037824 */ /* 0x004fc600078e00ff */
[----:B------:R-:W-:Y:S01]  /*1f50*/  VOTEU.ANY UP1, P0 ;  /* 0x0000000000ff7886 */ /* 0x000fe20000020100 */
[----:B------:R2:W-:Y:S01]  /*1f60*/  @UP0 UTMALDG.2D [UR4], [UR22] ;  /* 0x00000004160005b4 */ /* 0x0005e20008008000 */
[----:B------:R-:W-:Y:S01]  /*1f70*/  UISETP.NE.U32.AND UP0, UPT, UR12, URZ, UPT ;  /* 0x000000ff0c00728c */ /* 0x000fe2000bf05070 */
[----:B------:R4:W-:Y:S06]  /*1f80*/  MEMBAR.ALL.CTA ;  /* 0x0000000000007992 */ /* 0x0009ec0000008000 */
[----:B----4-:R-:W4:Y:S02]  /*1f90*/  FENCE.VIEW.ASYNC.S ;  /* 0x00000000000073c6 */ /* 0x010f240000000000 */
[----:B----4-:R-:W-:Y:S06]  /*1fa0*/  BAR.SYNC.DEFER_BLOCKING 0x0 ;  /* 0x0000000000007b1d */ /* 0x010fec0000010000 */
[----:B------:R2:W-:Y:S02]  /*1fb0*/  @UP1 UTMALDG.2D [UR28], [UR20] ;  /* 0x0000001c140015b4 */ /* 0x0005e40008008000 */
[----:B------:R-:W-:Y:S06]  /*1fc0*/  BAR.SYNC.DEFER_BLOCKING 0x0 ;  /* 0x0000000000007b1d */ /* 0x000fec0000010000 */
[----:B------:R-:W4:Y:S02]  /*1fd0*/  SYNCS.PHASECHK.TRANS64.TRYWAIT P0, [UR17+0x1e000], R3 ;  /* 0x01e00003ff0075a7 */ /* 0x000f240008001111 */
[----:B--2-4-:R-:W-:Y:S05]  /*1fe0*/  @!P0 BRA `(.L_x_61) ;  /* 0x0000000c009c8947 */ /* 0x014fea0003800000 */
.L_x_76:
        /* <DEDUP_REMOVED lines=11> */
[----:B------:R-:W-:Y:S02]  /*20a0*/  UIADD3 UR28, UP0, UPT, UR18, 0x2, URZ ;  /* 0x00000002121c7890 */ /* 0x000fe4000ff1e0ff */
[----:B------:R-:W-:Y:S02]  /*20b0*/  UIADD3 UR30, UP1, UPT, UR26, 0x100, URZ ;  /* 0x000001001a1e7890 */ /* 0x000fe4000ff3e0ff */
[----:B------:R-:W-:Y:S02]  /*20c0*/  UIADD3 UR32, UP2, UPT, UR18, 0x4, URZ ;  /* 0x0000000412207890 */ /* 0x000fe4000ff5e0ff */
[----:B------:R-:W-:Y:S02]  /*20d0*/  UIADD3 UR34, UP3, UPT, UR26, 0x200, URZ ;  /* 0x000002001a227890 */ /* 0x000fe4000ff7e0ff */
[----:B------:R-:W-:-:S02]  /*20e0*/  ULOP3.LUT UR4, UR15, 0x4000000, URZ, 0xfc, !UPT ;  /* 0x040000000f047892 */ /* 0x000fc4000f8efcff */
[----:B------:R-:W-:Y:S02]  /*20f0*/  UIADD3.X UR29, UPT, UPT, UR19, URZ, URZ, UP0, !UPT ;  /* 0x000000ff131d7290 */ /* 0x000fe400087fe4ff */
[----:B------:R-:W-:Y:S02]  /*2100*/  UIADD3.X UR31, UPT, UPT, UR27, URZ, URZ, UP1, !UPT ;  /* 0x000000ff1b1f7290 */ /* 0x000fe40008ffe4ff */
[----:B------:R-:W-:Y:S02]  /*2110*/  UIADD3.X UR33, UPT, UPT, UR19, URZ, URZ, UP2, !UPT ;  /* 0x000000ff13217290 */ /* 0x000fe400097fe4ff */
[----:B------:R-:W-:Y:S01]  /*2120*/  UIADD3.X UR35, UPT, UPT, UR27, URZ, URZ, UP3, !UPT ;  /* 0x000000ff1b237290 */ /* 0x000fe20009ffe4ff */
        /* <DEDUP_REMOVED lines=8> */
[----:B------:R2:W-:Y:S01]  /*21b0*/  UTCQMMA gdesc[UR14], gdesc[UR4], tmem[UR24], tmem[UR36], idesc[UR37], UPT ;  /* 0x00ff24040e0075ea */ /* 0x0005e2000b800318 */
[----:B------:R-:W-:Y:S01]  /*21c0*/  UMOV UR42, 0x0 ;  /* 0x00000000002a7882 */ /* 0x000fe20000000000 */
[----:B------:R-:W-:Y:S01]  /*21d0*/  UMOV UR43, 0x4410010 ;  /* 0x04410010002b7882 */ /* 0x000fe20000000000 */
[----:B------:R2:W-:Y:S01]  /*21e0*/  UTCQMMA gdesc[UR18], gdesc[UR26], tmem[UR24], tmem[UR38], idesc[UR39], UPT ;  /* 0x00ff261a120075ea */ /* 0x0005e2000b800318 */
[----:B------:R2:W-:Y:S01]  /*21f0*/  UTCQMMA gdesc[UR28], gdesc[UR30], tmem[UR24], tmem[UR40], idesc[UR41], UPT ;  /* 0x00ff281e1c0075ea */ /* 0x0005e2000b800318 */
[----:B------:R2:W-:Y:S01]  /*2200*/  UTCQMMA gdesc[UR32], gdesc[UR34], tmem[UR24], tmem[UR42], idesc[UR43], UPT ;  /* 0x00ff2a22200075ea */ /* 0x0005e2000b800318 */
[----:B------:R-:W-:Y:S01]  /*2210*/  NOP ;  /* 0x0000000000007918 */ /* 0x000fe20000000000 */
.L_x_62:
[----:B------:R-:W-:Y:S01]  /*2220*/  ELECT P0, URZ, PT ;  /* 0x0000000000ff782f */ /* 0x000fe20003800000 */
[----:B--2---:R-:W-:-:S03]  /*2230*/  UIADD3 UR4, UPT, UPT, UR17, 0x1e020, URZ ;  /* 0x0001e02011047890 */ /* 0x004fc6000fffe0ff */
[----:B------:R-:W-:Y:S01]  /*2240*/  ISETP.LT.U32.AND P0, PT, R132, 0x20, P0 ;  /* 0x000000208400780c */ /* 0x000fe20000701070 */
[----:B------:R-:W-:-:S12]  /*2250*/  UMOV UR5, URZ ;  /* 0x000000ff00057c82 */ /* 0x000fd80008000000 */
[----:B------:R-:W-:Y:S01]  /*2260*/  VOTEU.ANY UP0, P0 ;  /* 0x0000000000ff7886 */ /* 0x000fe20000000100 */
[----:B------:R-:W-:-:S04]  /*2270*/  VOTEU.ANY UP1, P0 ;  /* 0x0000000000ff7886 */ /* 0x000fc80000020100 */
[----:B------:R-:W-:Y:S02]  /*2280*/  @UP0 UMOV UR4, UR4 ;  /* 0x0000000400040c82 */ /* 0x000fe40008000000 */
[----:B------:R2:W-:Y:S01]  /*2290*/  @UP1 UTCBAR [UR4], URZ ;  /* 0x000000ff040013e9 */ /* 0x0005e200080000ff */
[----:B------:R-:W-:Y:S06]  /*22a0*/  BAR.SYNC.DEFER_BLOCKING 0x0 ;  /* 0x0000000000007b1d */ /* 0x000fec0000010000 */
[----:B------:R-:W4:Y:S02]  /*22b0*/  SYNCS.PHASECHK.TRANS64.TRYWAIT P0, [UR17+0x1e020], R3 ;  /* 0x01e02003ff0075a7 */ /* 0x000f240008001111 */
[----:B--2-4-:R-:W-:Y:S05]  /*22c0*/  @!P0 BRA `(.L_x_63) ;  /* 0x0000000800f08947 */ /* 0x014fea0003800000 */
.L_x_77:
[----:B------:R-:W-:Y:S02]  /*22d0*/  UIADD3 UR13, UPT, UPT, UR13, 0x1, URZ ;  /* 0x000000010d0d7890 */ /* 0x000fe4000fffe0ff */
[----:B------:R-:W-:Y:S02]  /*22e0*/  UIADD3 UR6, UPT, UPT, UR6, 0x80, URZ ;  /* 0x0000008006067890 */ /* 0x000fe4000fffe0ff */
[----:B------:R-:W-:-:S04]  /*22f0*/  UISETP.NE.U32.AND UP0, UPT, UR13, 0x3, UPT ;  /* 0x000000030d00788c */ /* 0x000fc8000bf05070 */
[----:B------:R-:W-:Y:S02]  /*2300*/  USEL UR13, UR13, URZ, UP0 ;  /* 0x000000ff0d0d7287 */ /* 0x000fe40008000000 */
[----:B------:R-:W-:Y:S02]  /*2310*/  USEL UR4, URZ, 0x1, UP0 ;  /* 0x00000001ff047887 */ /* 0x000fe40008000000 */
[----:B-1----:R-:W-:-:S04]  /*2320*/  UISETP.GE.AND UP0, UPT, UR6, UR25, UPT ;  /* 0x000000190600728c */ /* 0x002fc8000bf06270 */
[----:B------:R-:W-:-:S05]  /*2330*/  LOP3.LUT R2, R2, UR4, RZ, 0x3c, !PT ;  /* 0x0000000402027c12 */ /* 0x000fca000f8e3cff */
[----:B------:R-:W-:Y:S05]  /*2340*/  BRA.U !UP0, `(.L_x_64) ;  /* 0xfffffff908a87547 */ /* 0x000fea000b83ffff */
.L_x_57:
[----:B--2-4-:R-:W-:Y:S06]  /*2350*/  BAR.SYNC.DEFER_BLOCKING 0x0 ;  /* 0x0000000000007b1d */ /* 0x014fec0000010000 */
[----:B------:R-:W-:Y:S04]  /*2360*/  BSSY.RECONVERGENT B3, `(.L_x_65) ;  /* 0x0000004000037945 */ /* 0x000fe80003800200 */
[----:B------:R-:W-:Y:S05]  /*2370*/  @P3 BRA `(.L_x_66) ;  /* 0x0000000000083947 */ /* 0x000fea0003800000 */
[----:B------:R-:W1:Y:S02]  /*2380*/  SYNCS.CCTL.IV [UR8+0x1e000] ;  /* 0x01e00000ff0079b1 */ /* 0x000e640008000008 */
[----:B-1----:R-:W1:Y:S02]  /*2390*/  SYNCS.CCTL.IV [UR8+0x1e020] ;  /* 0x01e02000ff0079b1 */ /* 0x002e640008000008 */
.L_x_66:
[----:B------:R-:W-:Y:S05]  /*23a0*/  BSYNC.RECONVERGENT B3 ;  /* 0x0000000000037941 */ /* 0x000fea0003800200 */
.L_x_65:
[----:B-1----:R-:W-:Y:S06]  /*23b0*/  BAR.SYNC.DEFER_BLOCKING 0x0 ;  /* 0x0000000000007b1d */ /* 0x002fec0000010000 */
[----:B------:R-:W-:Y:S04]  /*23c0*/  BSSY.RECONVERGENT B3, `(.L_x_67) ;  /* 0x0000004000037945 */ /* 0x000fe80003800200 */
[----:B------:R-:W-:Y:S05]  /*23d0*/  @P3 BRA `(.L_x_68) ;  /* 0x0000000000083947 */ /* 0x000fea0003800000 */
[----:B------:R-:W1:Y:S02]  /*23e0*/  SYNCS.CCTL.IV [UR8+0x1e008] ;  /* 0x01e00800ff0079b1 */ /* 0x000e640008000008 */
[----:B-1----:R-:W1:Y:S02]  /*23f0*/  SYNCS.CCTL.IV [UR8+0x1e028] ;  /* 0x01e02800ff0079b1 */ /* 0x002e640008000008 */
.L_x_68:
[----:B------:R-:W-:Y:S05]  /*2400*/  BSYNC.RECONVERGENT B3 ;  /* 0x0000000000037941 */ /* 0x000fea0003800200 */
.L_x_67:
[----:B-1----:R-:W-:Y:S06]  /*2410*/  BAR.SYNC.DEFER_BLOCKING 0x0 ;  /* 0x0000000000007b1d */ /* 0x002fec0000010000 */
[----:B------:R-:W-:Y:S04]  /*2420*/  BSSY.RECONVERGENT B3, `(.L_x_69) ;  /* 0x0000004000037945 */ /* 0x000fe80003800200 */
[----:B------:R-:W-:Y:S05]  /*2430*/  @P3 BRA `(.L_x_70) ;  /* 0x0000000000083947 */ /* 0x000fea0003800000 */
[----:B------:R-:W1:Y:S02]  /*2440*/  SYNCS.CCTL.IV [UR8+0x1e010] ;  /* 0x01e01000ff0079b1 */ /* 0x000e640008000008 */
[----:B-1----:R-:W1:Y:S02]  /*2450*/  SYNCS.CCTL.IV [UR8+0x1e030] ;  /* 0x01e03000ff0079b1 */ /* 0x002e640008000008 */
.L_x_70:
[----:B------:R-:W-:Y:S05]  /*2460*/  BSYNC.RECONVERGENT B3 ;  /* 0x0000000000037941 */ /* 0x000fea0003800200 */
.L_x_69:
[----:B------:R-:W-:Y:S01]  /*2470*/  USHF.L.U32 UR4, UR12, 0x15, URZ ;  /* 0x000000150c047899 */ /* 0x000fe200080006ff */
[C---:B------:R-:W-:Y:S01]  /*2480*/  IMAD.SHL.U32 R2, R0.reuse, 0x40, RZ ;  /* 0x0000004000027824 */ /* 0x040fe200078e00ff */
[----:B------:R-:W-:Y:S01]  /*2490*/  ELECT P0, URZ, PT ;  /* 0x0000000000ff782f */ /* 0x000fe20003800000 */
[C---:B------:R-:W-:Y:S01]  /*24a0*/  IMAD.SHL.U32 R133, R0.reuse, 0x80, RZ ;  /* 0x0000008000857824 */ /* 0x040fe200078e00ff */
[----:B------:R-:W-:Y:S01]  /*24b0*/  ULOP3.LUT UR4, UR4, 0x600000, URZ, 0xc0, !UPT ;  /* 0x0060000004047892 */ /* 0x000fe2000f8ec0ff */
[----:B------:R-:W-:Y:S01]  /*24c0*/  IMAD.SHL.U32 R3, R0, 0x10, RZ ;  /* 0x0000001000037824 */ /* 0x000fe200078e00ff */
[----:B------:R-:W-:Y:S01]  /*24d0*/  LOP3.LUT R2, R2, 0x1800, RZ, 0xc0, !PT ;  /* 0x0000180002027812 */ /* 0x000fe200078ec0ff */
[----:B------:R-:W-:Y:S01]  /*24e0*/  IMAD.SHL.U32 R0, R0, 0x200, RZ ;  /* 0x0000020000007824 */ /* 0x000fe200078e00ff */
[----:B------:R-:W-:Y:S01]  /*24f0*/  UIADD3 UR4, UPT, UPT, UR24, UR4, URZ ;  /* 0x0000000418047290 */ /* 0x000fe2000fffe0ff */
[----:B------:R-:W-:Y:S01]  /*2500*/  LOP3.LUT R133, R133, 0x780, RZ, 0xc0, !PT ;  /* 0x0000078085857812 */ /* 0x000fe200078ec0ff */
[----:B------:R-:W-:Y:S01]  /*2510*/  ULOP3.LUT UR12, UR12, 0x1, URZ, 0xc0, !UPT ;  /* 0x000000010c0c7892 */ /* 0x000fe2000f8ec0ff */
[----:B------:R-:W-:Y:S01]  /*2520*/  LOP3.LUT R2, R2, 0x70, R3, 0xf8, !PT ;  /* 0x0000007002027812 */ /* 0x000fe200078ef803 */
[----:B------:R-:W-:Y:S01]  /*2530*/  UMOV UR6, UR7 ;  /* 0x0000000700067c82 */ /* 0x000fe20008000000 */
[----:B------:R-:W-:Y:S01]  /*2540*/  LOP3.LUT R133, R133, 0x2000, R0, 0xf8, !PT ;  /* 0x0000200085857812 */ /* 0x000fe200078ef800 */
[----:B------:R-:W-:Y:S01]  /*2550*/  ULEA UR5, UR12, UR9, 0x7 ;  /* 0x000000090c057291 */ /* 0x000fe2000f8e38ff */
[----:B------:R-:W-:-:S02]  /*2560*/  ISETP.LT.U32.AND P0, PT, R132, 0x40, P0 ;  /* 0x000000408400780c */ /* 0x000fc40000701070 */
[----:B---3--:R-:W-:Y:S01]  /*2570*/  LDTM.16dp32bit_t0_t15.x128 R4, tmem[UR4] ;  /* 0x00000004000479ee */ /* 0x008fe20008b80000 */
[----:B------:R-:W2:Y:S01]  /*2580*/  LDTM.16dp32bit_t16_t31.x128 R4, tmem[UR4+0x80] ;  /* 0x00008004000479ee */ /* 0x000ea20008ba0000 */
[----:B------:R-:W-:Y:S01]  /*2590*/  LOP3.LUT R0, R133, R2, RZ, 0xfc, !PT ;  /* 0x0000000285007212 */ /* 0x000fe200078efcff */
[----:B------:R-:W-:Y:S01]  /*25a0*/  NOP ;  /* 0x0000000000007918 */ /* 0x000fe20000000000 */
[----:B------:R-:W-:Y:S02]  /*25b0*/  ULEA UR4, UR12, UR8, 0xd ;  /* 0x000000080c047291 */ /* 0x000fe4000f8e68ff */
[C---:B------:R-:W-:Y:S02]  /*25c0*/  LOP3.LUT R2, R0.reuse, 0x10, RZ, 0x3c, !PT ;  /* 0x0000001000027812 */ /* 0x040fe400078e3cff */
[----:B------:R-:W-:-:S03]  /*25d0*/  LOP3.LUT R3, R0, 0x20, RZ, 0x3c, !PT ;  /* 0x0000002000037812 */ /* 0x000fc600078e3cff */
[----:B--2---:R-:W-:Y:S01]  /*25e0*/  VOTEU.ANY UP1, P0 ;  /* 0x0000000000ff7886 */ /* 0x004fe20000020100 */
[----:B------:R-:W-:Y:S01]  /*25f0*/  VOTEU.ANY UP0, P0 ;  /* 0x0000000000ff7886 */ /* 0x000fe20000000100 */
[----:B------:R-:W-:Y:S02]  /*2600*/  F2FP.SATFINITE.E4M3.F32.PACK_AB_MERGE_C R6, R7, R6, RZ ;  /* 0x000000060706723e */ /* 0x000fe400048070ff */
[----:B------:R-:W-:Y:S02]  /*2610*/  F2FP.SATFINITE.E4M3.F32.PACK_AB_MERGE_C R10, R11, R10, RZ ;  /* 0x0000000a0b0a723e */ /* 0x000fe400048070ff */
[----:B------:R-:W-:Y:S02]  /*2620*/  F2FP.SATFINITE.E4M3.F32.PACK_AB_MERGE_C R14, R15, R14, RZ ;  /* 0x0000000e0f0e723e */ /* 0x000fe400048070ff */
[----:B------:R-:W-:Y:S02]  /*2630*/  F2FP.SATFINITE.E4M3.F32.PACK_AB_MERGE_C R7, R19, R18, RZ ;  /* 0x000000121307723e */ /* 0x000fe400048070ff */
[----:B------:R-:W-:-:S02]  /*2640*/  F2FP.SATFINITE.E4M3.F32.PACK_AB_MERGE_C R22, R23, R22, RZ ;  /* 0x000000161716723e */ /* 0x000fc400048070ff */
[----:B------:R-:W-:Y:S02]  /*2650*/  F2FP.SATFINITE.E4M3.F32.PACK_AB_MERGE_C R26, R27, R26, RZ ;  /* 0x0000001a1b1a723e */ /* 0x000fe400048070ff */
        /* <DEDUP_REMOVED lines=11> */
[----:B------:R-:W-:Y:S02]  /*2710*/  F2FP.SATFINITE.E4M3.F32.PACK_AB_MERGE_C R4, R5, R4, R6 ;  /* 0x000000040504723e */ /* 0x000fe40004807006 */
[----:B------:R-:W-:Y:S02]  /*2720*/  F2FP.SATFINITE.E4M3.F32.PACK_AB_MERGE_C R74, R75, R74, RZ ;  /* 0x0000004a4b4a723e */ /* 0x000fe400048070ff */
[----:B------:R-:W-:Y:S02]  /*2730*/  F2FP.SATFINITE.E4M3.F32.PACK_AB_MERGE_C R78, R79, R78, RZ ;  /* 0x0000004e4f4e723e */ /* 0x000fe400048070ff */
[----:B------:R-:W-:Y:S02]  /*2740*/  F2FP.SATFINITE.E4M3.F32.PACK_AB_MERGE_C R71, R83, R82, RZ ;  /* 0x000000525347723e */ /* 0x000fe400048070ff */
[----:B------:R-:W-:Y:S02]  /*2750*/  F2FP.SATFINITE.E4M3.F32.PACK_AB_MERGE_C R86, R87, R86, RZ ;  /* 0x000000565756723e */ /* 0x000fe400048070ff */
[----:B------:R-:W-:-:S02]  /*2760*/  F2FP.SATFINITE.E4M3.F32.PACK_AB_MERGE_C R5, R9, R8, R10 ;  /* 0x000000080905723e */ /* 0x000fc4000480700a */
[----:B------:R-:W-:Y:S02]  /*2770*/  F2FP.SATFINITE.E4M3.F32.PACK_AB_MERGE_C R6, R13, R12, R14 ;  /* 0x0000000c0d06723e */ /* 0x000fe4000480700e */
[----:B------:R-:W-:Y:S02]  /*2780*/  F2FP.SATFINITE.E4M3.F32.PACK_AB_MERGE_C R7, R17, R16, R7 ;  /* 0x000000101107723e */ /* 0x000fe40004807007 */
[----:B------:R-:W-:Y:S02]  /*2790*/  F2FP.SATFINITE.E4M3.F32.PACK_AB_MERGE_C R20, R21, R20, R22 ;  /* 0x000000141514723e */ /* 0x000fe40004807016 */
[----:B------:R-:W-:Y:S01]  /*27a0*/  F2FP.SATFINITE.E4M3.F32.PACK_AB_MERGE_C R90, R91, R90, RZ ;  /* 0x0000005a5b5a723e */ /* 0x000fe200048070ff */
[----:B-1----:R1:W-:Y:S01]  /*27b0*/  STS.128 [R0+UR8], R4 ;  /* 0x0000000400007988 */ /* 0x0023e20008000c08 */
[----:B------:R-:W-:Y:S02]  /*27c0*/  F2FP.SATFINITE.E4M3.F32.PACK_AB_MERGE_C R94, R95, R94, RZ ;  /* 0x0000005e5f5e723e */ /* 0x000fe400048070ff */
[----:B------:R-:W-:-:S02]  /*27d0*/  F2FP.SATFINITE.E4M3.F32.PACK_AB_MERGE_C R98, R99, R98, RZ ;  /* 0x000000626362723e */ /* 0x000fc400048070ff */
[----:B------:R-:W-:Y:S02]  /*27e0*/  F2FP.SATFINITE.E4M3.F32.PACK_AB_MERGE_C R102, R103, R102, RZ ;  /* 0x000000666766723e */ /* 0x000fe400048070ff */
[----:B------:R-:W-:Y:S02]  /*27f0*/  F2FP.SATFINITE.E4M3.F32.PACK_AB_MERGE_C R21, R25, R24, R26 ;  /* 0x000000181915723e */ /* 0x000fe4000480701a */
[----:B------:R-:W-:Y:S02]  /*2800*/  F2FP.SATFINITE.E4M3.F32.PACK_AB_MERGE_C R22, R29, R28, R30 ;  /* 0x0000001c1d16723e */ /* 0x000fe4000480701e */
[----:B------:R-:W-:Y:S02]  /*2810*/  F2FP.SATFINITE.E4M3.F32.PACK_AB_MERGE_C R23, R33, R32, R23 ;  /* 0x000000202117723e */ /* 0x000fe40004807017 */
[----:B------:R-:W-:Y:S02]  /*2820*/  F2FP.SATFINITE.E4M3.F32.PACK_AB_MERGE_C R36, R37, R36, R38 ;  /* 0x000000242524723e */ /* 0x000fe40004807026 */
[----:B------:R-:W-:Y:S01]  /*2830*/  F2FP.SATFINITE.E4M3.F32.PACK_AB_MERGE_C R106, R107, R106, RZ ;  /* 0x0000006a6b6a723e */ /* 0x000fe200048070ff */
[----:B------:R1:W-:Y:S01]  /*2840*/  STS.128 [R2+UR8], R20 ;  /* 0x0000001402007988 */ /* 0x0003e20008000c08 */
[----:B------:R-:W-:-:S02]  /*2850*/  F2FP.SATFINITE.E4M3.F32.PACK_AB_MERGE_C R110, R111, R110, RZ ;  /* 0x0000006e6f6e723e */ /* 0x000fc400048070ff */
[----:B------:R-:W-:Y:S02]  /*2860*/  F2FP.SATFINITE.E4M3.F32.PACK_AB_MERGE_C R114, R115, R114, RZ ;  /* 0x000000727372723e */ /* 0x000fe400048070ff */
[----:B------:R-:W-:Y:S02]  /*2870*/  F2FP.SATFINITE.E4M3.F32.PACK_AB_MERGE_C R118, R119, R118, RZ ;  /* 0x000000767776723e */ /* 0x000fe400048070ff */
[----:B------:R-:W-:Y:S02]  /*2880*/  F2FP.SATFINITE.E4M3.F32.PACK_AB_MERGE_C R37, R41, R40, R42 ;  /* 0x000000282925723e */ /* 0x000fe4000480702a */
[----:B------:R-:W-:Y:S02]  /*2890*/  F2FP.SATFINITE.E4M3.F32.PACK_AB_MERGE_C R38, R45, R44, R46 ;  /* 0x0000002c2d26723e */ /* 0x000fe4000480702e */
[----:B------:R-:W-:Y:S02]  /*28a0*/  F2FP.SATFINITE.E4M3.F32.PACK_AB_MERGE_C R39, R49, R48, R39 ;  /* 0x000000303127723e */ /* 0x000fe40004807027 */
[----:B------:R-:W-:-:S02]  /*28b0*/  F2FP.SATFINITE.E4M3.F32.PACK_AB_MERGE_C R52, R53, R52, R54 ;  /* 0x000000343534723e */ /* 0x000fc40004807036 */
[----:B------:R-:W-:Y:S01]  /*28c0*/  F2FP.SATFINITE.E4M3.F32.PACK_AB_MERGE_C R122, R123, R122, RZ ;  /* 0x0000007a7b7a723e */ /* 0x000fe200048070ff */
[----:B------:R1:W-:Y:S01]  /*28d0*/  STS.128 [R3+UR8], R36 ;  /* 0x0000002403007988 */ /* 0x0003e20008000c08 */
[----:B------:R-:W-:Y:S02]  /*28e0*/  F2FP.SATFINITE.E4M3.F32.PACK_AB_MERGE_C R126, R127, R126, RZ ;  /* 0x0000007e7f7e723e */ /* 0x000fe400048070ff */
[----:B------:R-:W-:Y:S02]  /*28f0*/  F2FP.SATFINITE.E4M3.F32.PACK_AB_MERGE_C R130, R131, R130, RZ ;  /* 0x000000828382723e */ /* 0x000fe400048070ff */
[----:B------:R-:W-:Y:S02]  /*2900*/  F2FP.SATFINITE.E4M3.F32.PACK_AB_MERGE_C R53, R57, R56, R58 ;  /* 0x000000383935723e */ /* 0x000fe4000480703a */
[----:B------:R-:W-:Y:S02]  /*2910*/  F2FP.SATFINITE.E4M3.F32.PACK_AB_MERGE_C R54, R61, R60, R62 ;  /* 0x0000003c3d36723e */ /* 0x000fe4000480703e */
[----:B------:R-:W-:-:S02]  /*2920*/  F2FP.SATFINITE.E4M3.F32.PACK_AB_MERGE_C R55, R65, R64, R55 ;  /* 0x000000404137723e */ /* 0x000fc40004807037 */
[----:B------:R-:W-:Y:S02]  /*2930*/  F2FP.SATFINITE.E4M3.F32.PACK_AB_MERGE_C R68, R69, R68, R70 ;  /* 0x000000444544723e */ /* 0x000fe40004807046 */
[----:B------:R-:W-:Y:S02]  /*2940*/  LOP3.LUT R8, R0, 0x30, RZ, 0x3c, !PT ;  /* 0x0000003000087812 */ /* 0x000fe400078e3cff */
[----:B------:R-:W-:Y:S02]  /*2950*/  F2FP.SATFINITE.E4M3.F32.PACK_AB_MERGE_C R69, R73, R72, R74 ;  /* 0x000000484945723e */ /* 0x000fe4000480704a */
[----:B------:R-:W-:Y:S01]  /*2960*/  F2FP.SATFINITE.E4M3.F32.PACK_AB_MERGE_C R70, R77, R76, R78 ;  /* 0x0000004c4d46723e */ /* 0x000fe2000480704e */
[----:B------:R1:W-:Y:S01]  /*2970*/  STS.128 [R8+UR8], R52 ;  /* 0x0000003408007988 */ /* 0x0003e20008000c08 */
[----:B------:R-:W-:Y:S02]  /*2980*/  F2FP.SATFINITE.E4M3.F32.PACK_AB_MERGE_C R71, R81, R80, R71 ;  /* 0x000000505147723e */ /* 0x000fe40004807047 */
[----:B------:R-:W-:-:S02]  /*2990*/  F2FP.SATFINITE.E4M3.F32.PACK_AB_MERGE_C R84, R85, R84, R86 ;  /* 0x000000545554723e */ /* 0x000fc40004807056 */
[C---:B------:R-:W-:Y:S02]  /*29a0*/  LOP3.LUT R9, R0.reuse, 0x40, RZ, 0x3c, !PT ;  /* 0x0000004000097812 */ /* 0x040fe400078e3cff */
[----:B------:R-:W-:Y:S02]  /*29b0*/  F2FP.SATFINITE.E4M3.F32.PACK_AB_MERGE_C R85, R89, R88, R90 ;  /* 0x000000585955723e */ /* 0x000fe4000480705a */
[----:B------:R-:W-:Y:S01]  /*29c0*/  F2FP.SATFINITE.E4M3.F32.PACK_AB_MERGE_C R86, R93, R92, R94 ;  /* 0x0000005c5d56723e */ /* 0x000fe2000480705e */
[----:B------:R1:W-:Y:S01]  /*29d0*/  STS.128 [R9+UR8], R68 ;  /* 0x0000004409007988 */ /* 0x0003e20008000c08 */
[----:B------:R-:W-:Y:S02]  /*29e0*/  F2FP.SATFINITE.E4M3.F32.PACK_AB_MERGE_C R87, R97, R96, R98 ;  /* 0x000000606157723e */ /* 0x000fe40004807062 */
[----:B------:R-:W-:Y:S02]  /*29f0*/  F2FP.SATFINITE.E4M3.F32.PACK_AB_MERGE_C R100, R101, R100, R102 ;  /* 0x000000646564723e */ /* 0x000fe40004807066 */
[----:B------:R-:W-:-:S02]  /*2a00*/  LOP3.LUT R10, R0, 0x50, RZ, 0x3c, !PT ;  /* 0x00000050000a7812 */ /* 0x000fc400078e3cff */
[----:B------:R-:W-:Y:S02]  /*2a10*/  F2FP.SATFINITE.E4M3.F32.PACK_AB_MERGE_C R101, R105, R104, R106 ;  /* 0x000000686965723e */ /* 0x000fe4000480706a */
[----:B------:R-:W-:Y:S01]  /*2a20*/  F2FP.SATFINITE.E4M3.F32.PACK_AB_MERGE_C R102, R109, R108, R110 ;  /* 0x0000006c6d66723e */ /* 0x000fe2000480706e */
[----:B------:R1:W-:Y:S01]  /*2a30*/  STS.128 [R10+UR8], R84 ;  /* 0x000000540a007988 */ /* 0x0003e20008000c08 */
[----:B------:R-:W-:Y:S02]  /*2a40*/  F2FP.SATFINITE.E4M3.F32.PACK_AB_MERGE_C R103, R113, R112, R114 ;  /* 0x000000707167723e */ /* 0x000fe40004807072 */
[----:B------:R-:W-:Y:S02]  /*2a50*/  F2FP.SATFINITE.E4M3.F32.PACK_AB_MERGE_C R116, R117, R116, R118 ;  /* 0x000000747574723e */ /* 0x000fe40004807076 */
[----:B------:R-:W-:Y:S02]  /*2a60*/  LOP3.LUT R11, R0, 0x60, RZ, 0x3c, !PT ;  /* 0x00000060000b7812 */ /* 0x000fe400078e3cff */
[----:B------:R-:W-:-:S02]  /*2a70*/  F2FP.SATFINITE.E4M3.F32.PACK_AB_MERGE_C R117, R121, R120, R122 ;  /* 0x000000787975723e */ /* 0x000fc4000480707a */
[----:B------:R-:W-:Y:S01]  /*2a80*/  F2FP.SATFINITE.E4M3.F32.PACK_AB_MERGE_C R118, R125, R124, R126 ;  /* 0x0000007c7d76723e */ /* 0x000fe2000480707e */
[----:B------:R1:W-:Y:S01]  /*2a90*/  STS.128 [R11+UR8], R100 ;  /* 0x000000640b007988 */ /* 0x0003e20008000c08 */
[----:B------:R-:W-:Y:S02]  /*2aa0*/  F2FP.SATFINITE.E4M3.F32.PACK_AB_MERGE_C R119, R129, R128, R130 ;  /* 0x000000808177723e */ /* 0x000fe40004807082 */
[----:B------:R-:W-:-:S05]  /*2ab0*/  LOP3.LUT R12, R0, 0x70, RZ, 0x3c, !PT ;  /* 0x00000070000c7812 */ /* 0x000fca00078e3cff */
[----:B------:R1:W-:Y:S01]  /*2ac0*/  STS.128 [R12+UR8], R116 ;  /* 0x000000740c007988 */ /* 0x0003e20008000c08 */
[----:B------:R2:W-:Y:S06]  /*2ad0*/  MEMBAR.ALL.CTA ;  /* 0x0000000000007992 */ /* 0x0005ec0000008000 */
[----:B--2---:R-:W2:Y:S02]  /*2ae0*/  FENCE.VIEW.ASYNC.S ;  /* 0x00000000000073c6 */ /* 0x004ea40000000000 */
[----:B--2---:R-:W-:Y:S06]  /*2af0*/  BAR.SYNC.DEFER_BLOCKING 0x0 ;  /* 0x0000000000007b1d */ /* 0x004fec0000010000 */
[----:B------:R1:W-:Y:S01]  /*2b00*/  @UP1 UTMASTG.2D [UR4], [UR10] ;  /* 0x000000040a0013b5 */ /* 0x0003e20008008000 */
[----:B------:R0:W-:Y:S01]  /*2b10*/  UTMACMDFLUSH ;  /* 0x00000000000079b7 */ /* 0x0001e20000000000 */
[----:B------:R-:W-:-:S04]  /*2b20*/  DEPBAR.LE SB0, 0x0 ;  /* 0x000080000000791a */ /* 0x000fc80000000000 */
[----:B------:R-:W-:Y:S08]  /*2b30*/  BAR.SYNC.DEFER_BLOCKING 0x0 ;  /* 0x0000000000007b1d */ /* 0x000ff00000010000 */
[----:B------:R-:W-:Y:S06]  /*2b40*/  BAR.SYNC.DEFER_BLOCKING 0x0 ;  /* 0x0000000000007b1d */ /* 0x000fec0000010000 */
[----:B-1----:R-:W-:Y:S05]  /*2b50*/  @P2 BRA `(.L_x_71) ;  /* 0x0000000000a02947 */ /* 0x002fea0003800000 */
[----:B------:R-:W1:Y:S01]  /*2b60*/  S2UR UR5, SR_CgaCtaId ;  /* 0x00000000000579c3 */ /* 0x000e620000008800 */
[----:B------:R-:W-:Y:S01]  /*2b70*/  NOP ;  /* 0x0000000000007918 */ /* 0x000fe20000000000 */
[----:B------:R-:W-:Y:S01]  /*2b80*/  UMOV UR4, 0x50 ;  /* 0x0000005000047882 */ /* 0x000fe20000000000 */
[----:B------:R-:W-:Y:S02]  /*2b90*/  IMAD.U32 R0, RZ, RZ, UR24 ;  /* 0x00000018ff007e24 */ /* 0x000fe4000f8e00ff */
[----:B------:R-:W-:Y:S02]  /*2ba0*/  IMAD.MOV.U32 R3, RZ, RZ, 0xff ;  /* 0x000000ffff037424 */ /* 0x000fe400078e00ff */
[----:B------:R-:W-:Y:S01]  /*2bb0*/  IMAD.MOV.U32 R7, RZ, RZ, 0x1 ;  /* 0x00000001ff077424 */ /* 0x000fe200078e00ff */
[----:B------:R-:W-:-:S04]  /*2bc0*/  LOP3.LUT R0, R0, 0xffff, RZ, 0xc0, !PT ;  /* 0x0000ffff00007812 */ /* 0x000fc800078ec0ff */
[----:B------:R-:W-:-:S05]  /*2bd0*/  SHF.R.U32.HI R0, RZ, 0x5, R0 ;  /* 0x00000005ff007819 */ /* 0x000fca0000011600 */
[----:B------:R-:W-:Y:S01]  /*2be0*/  VIADD R2, R0, 0x10 ;  /* 0x0000001000027836 */ /* 0x000fe20000000000 */
[----:B------:R-:W-:Y:S01]  /*2bf0*/  SHF.L.U32 R0, R3, R0, RZ ;  /* 0x0000000003007219 */ /* 0x000fe200000006ff */
[----:B-1----:R-:W-:-:S03]  /*2c00*/  ULEA UR6, UR5, UR4, 0x18 ;  /* 0x0000000405067291 */ /* 0x002fc6000f8ec0ff */
[----:B------:R-:W-:-:S04]  /*2c10*/  SHF.L.U32 R3, R7, R2, RZ ;  /* 0x0000000207037219 */ /* 0x000fc800000006ff */
[----:B------:R-:W-:Y:S02]  /*2c20*/  LOP3.LUT R0, R3, R0, RZ, 0xfc, !PT ;  /* 0x0000000003007212 */ /* 0x000fe400078efcff */
[----:B------:R-:W1:Y:S02]  /*2c30*/  LDS R5, [UR6] ;  /* 0x00000006ff057984 */ /* 0x000e640008000800 */
[C---:B------:R-:W-:Y:S02]  /*2c40*/  LOP3.LUT R2, R0.reuse, 0xffff, RZ, 0xc0, !PT ;  /* 0x0000ffff00027812 */ /* 0x040fe400078ec0ff */
[----:B-1----:R-:W-:-:S04]  /*2c50*/  LOP3.LUT R3, R0, 0xffff, R5, 0x80, !PT ;  /* 0x0000ffff00037812 */ /* 0x002fc800078e8005 */
[----:B------:R-:W-:-:S13]  /*2c60*/  ISETP.NE.AND P0, PT, R3, R2, PT ;  /* 0x000000020300720c */ /* 0x000fda0003f05270 */
[----:B------:R-:W-:Y:S05]  /*2c70*/  @P0 BRA `(.L_x_72) ;  /* 0x0000000000500947 */ /* 0x000fea0003800000 */
[----:B------:R-:W-:Y:S02]  /*2c80*/  SHF.R.U32.HI R5, RZ, 0x10, R5 ;  /* 0x00000010ff057819 */ /* 0x000fe40000011605 */
[----:B------:R-:W-:-:S04]  /*2c90*/  SHF.R.U32.HI R2, RZ, 0x10, R0 ;  /* 0x00000010ff027819 */ /* 0x000fc80000011600 */
[----:B------:R-:W-:-:S04]  /*2ca0*/  LOP3.LUT R5, R5, R2, RZ, 0xc0, !PT ;  /* 0x0000000205057212 */ /* 0x000fc800078ec0ff */
[----:B------:R-:W-:-:S13]  /*2cb0*/  ISETP.NE.AND P0, PT, R5, R2, PT ;  /* 0x000000020500720c */ /* 0x000fda0003f05270 */
[----:B------:R-:W-:Y:S05]  /*2cc0*/  @P0 BRA `(.L_x_73) ;  /* 0x0000000000300947 */ /* 0x000fea0003800000 */
[----:B------:R-:W-:Y:S01]  /*2cd0*/  R2UR UR4, R0 ;  /* 0x00000000000472ca */ /* 0x000fe200000e0000 */
[----:B------:R-:W-:Y:S01]  /*2ce0*/  VOTEU.ANY UR5, UPT, PT ;  /* 0x0000000000057886 */ /* 0x000fe200038e0100 */
[----:B------:R-:W1:Y:S01]  /*2cf0*/  S2R R0, SR_LANEID ;  /* 0x0000000000007919 */ /* 0x000e620000000000 */
[----:B------:R-:W-:-:S10]  /*2d00*/  UFLO.U32 UR5, UR5 ;  /* 0x00000005000572bd */ /* 0x000fd400080e0000 */
[----:B------:R-:W-:-:S06]  /*2d10*/  ULOP3.LUT UR4, URZ, UR4, URZ, 0x33, !UPT ;  /* 0x00000004ff047292 */ /* 0x000fcc000f8e33ff */
[----:B------:R-:W-:-:S04]  /*2d20*/  IMAD.U32 R2, RZ, RZ, UR4 ;  /* 0x00000004ff027e24 */ /* 0x000fc8000f8e00ff */
[----:B------:R-:W2:Y:S02]  /*2d30*/  REDUX UR7, R2 ;  /* 0x00000000020773c4 */ /* 0x000ea40000000000 */
[----:B------:R3:W-:Y:S01]  /*2d40*/  UTCATOMSWS.AND URZ, UR4 ;  /* 0x0000000400ff79e3 */ /* 0x0007e20008000000 */
[----:B-1----:R-:W-:Y:S01]  /*2d50*/  ISETP.EQ.U32.AND P0, PT, R0, UR5, PT ;  /* 0x0000000500007c0c */ /* 0x002fe2000bf02070 */
[----:B--2---:R-:W-:-:S12]  /*2d60*/  IMAD.U32 R0, RZ, RZ, UR7 ;  /* 0x00000007ff007e24 */ /* 0x004fd8000f8e00ff */
[----:B------:R3:W-:Y:S01]  /*2d70*/  @P0 ATOMS.AND RZ, [UR6], R0 ;  /* 0x00000000ffff098c */ /* 0x0007e2000a800006 */
[----:B------:R-:W-:Y:S05]  /*2d80*/  BRA `(.L_x_71) ;  /* 0x0000000000147947 */ /* 0x000fea0003800000 */
.L_x_73:
[----:B------:R-:W-:-:S07]  /*2d90*/  MOV R2, 0x2db0 ;  /* 0x00002db000027802 */ /* 0x000fce0000000f00 */
[----:B------:R-:W-:Y:S05]  /*2da0*/  CALL.REL.NOINC `($__internal_0_$__cuda_sm10x_tcgen05_guardrail_trap_col_being_dealloced_not_returned_by_alloc) ;  /* 0x0000000000447944 */ /* 0x000fea0003c00000 */
[----:B------:R-:W-:Y:S05]  /*2db0*/  BRA `(.L_x_71) ;  /* 0x0000000000087947 */ /* 0x000fea0003800000 */
.L_x_72:
[----:B------:R-:W-:-:S07]  /*2dc0*/  MOV R2, 0x2de0 ;  /* 0x00002de000027802 */ /* 0x000fce0000000f00 */
[----:B------:R-:W-:Y:S05]  /*2dd0*/  CALL.REL.NOINC `($__internal_2_$__cuda_sm10x_tcgen05_guardrail_trap_unallocated_columns_being_dealloced) ;  /* 0x0000000000507944 */ /* 0x000fea0003c00000 */
.L_x_71:
[----:B------:R-:W-:Y:S01]  /*2de0*/  NOP ;  /* 0x0000000000007918 */ /* 0x000fe20000000000 */
[----:B---3--:R-:W-:Y:S05]  /*2df0*/  EXIT ;  /* 0x000000000000794d */ /* 0x008fea0003800000 */
.L_x_58:
[----:B------:R-:W1:Y:S02]  /*2e00*/  SYNCS.PHASECHK.TRANS64.TRYWAIT P0, [UR8+0x1e000], RZ ;  /* 0x01e000ffff0075a7 */ /* 0x000e640008001108 */
[----:B-1----:R-:W-:Y:S05]  /*2e10*/  @!P0 BRA `(.L_x_58) ;  /* 0xfffffffc00f88947 */ /* 0x002fea000383ffff */
[----:B------:R-:W-:Y:S05]  /*2e20*/  BRA `(.L_x_74) ;  /* 0xffffffec00307947 */ /* 0x000fea000383ffff */
.L_x_60:
[----:B------:R-:W1:Y:S02]  /*2e30*/  SYNCS.PHASECHK.TRANS64.TRYWAIT P1, [UR8+0x1e020], RZ ;  /* 0x01e020ffff0075a7 */ /* 0x000e640008021108 */
[----:B-1----:R-:W-:Y:S05]  /*2e40*/  @!P1 BRA `(.L_x_60) ;  /* 0xfffffffc00f89947 */ /* 0x002fea000383ffff */
[----:B------:R-:W-:Y:S05]  /*2e50*/  BRA `(.L_x_75) ;  /* 0xffffffec00d07947 */ /* 0x000fea000383ffff */
.L_x_61:
[----:B------:R-:W2:Y:S02]  /*2e60*/  SYNCS.PHASECHK.TRANS64.TRYWAIT P0, [UR17+0x1e000], R3 ;  /* 0x01e00003ff0075a7 */ /* 0x000ea40008001111 */
[----:B--2---:R-:W-:Y:S05]  /*2e70*/  @!P0 BRA `(.L_x_61) ;  /* 0xfffffffc00f88947 */ /* 0x004fea000383ffff */
[----:B------:R-:W-:Y:S05]  /*2e80*/  BRA `(.L_x_76) ;  /* 0xfffffff000587947 */ /* 0x000fea000383ffff */
.L_x_63:
[----:B------:R-:W2:Y:S02]  /*2e90*/  SYNCS.PHASECHK.TRANS64.TRYWAIT P0, [UR17+0x1e020], R3 ;  /* 0x01e02003ff0075a7 */ /* 0x000ea40008001111 */
[----:B--2---:R-:W-:Y:S05]  /*2ea0*/  @!P0 BRA `(.L_x_63) ;  /* 0xfffffffc00f88947 */ /* 0x004fea000383ffff */
[----:B------:R-:W-:Y:S05]  /*2eb0*/  BRA `(.L_x_77) ;  /* 0xfffffff400047947 */ /* 0x000fea000383ffff */
        .weak           $__internal_0_$__cuda_sm10x_tcgen05_guardrail_trap_col_being_dealloced_not_returned_by_alloc
        .type           $__internal_0_$__cuda_sm10x_tcgen05_guardrail_trap_col_being_dealloced_not_returned_by_alloc,@function
        .size           $__internal_0_$__cuda_sm10x_tcgen05_guardrail_trap_col_being_dealloced_not_returned_by_alloc,($__internal_1_$__cuda_sm10x_tcgen05_guardrail_trap_phase_invalid_during_alloc - $__internal_0_$__cuda_sm10x_tcgen05_guardrail_trap_col_being_dealloced_not_returned_by_alloc)
$__internal_0_$__cuda_sm10x_tcgen05_guardrail_trap_col_being_dealloced_not_returned_by_alloc:
[----:B------:R-:W-:Y:S05]  /*2ec0*/  BPT.TRAP 0x1 ;  /* 0x000000040000795c */ /* 0x000fea0000300000 */
[----:B------:R-:W-:-:S04]  /*2ed0*/  IMAD.MOV.U32 R3, RZ, RZ, 0x0 ;  /* 0x00000000ff037424 */ /* 0x000fc800078e00ff */
[----:B------:R-:W-:Y:S05]  /*2ee0*/  RET.REL.NODEC R2 `(gluon_tcgen05) ;  /* 0xffffffd002447950 */ /* 0x000fea0003c3ffff */
        .weak           $__internal_1_$__cuda_sm10x_tcgen05_guardrail_trap_phase_invalid_during_alloc
        .type           $__internal_1_$__cuda_sm10x_tcgen05_guardrail_trap_phase_invalid_during_alloc,@function
        .size           $__internal_1_$__cuda_sm10x_tcgen05_guardrail_trap_phase_invalid_during_alloc,($__internal_2_$__cuda_sm10x_tcgen05_guardrail_trap_unallocated_columns_being_dealloced - $__internal_1_$__cuda_sm10x_tcgen05_guardrail_trap_phase_invalid_during_alloc)
$__internal_1_$__cuda_sm10x_tcgen05_guardrail_trap_phase_invalid_during_alloc:
[----:B------:R-:W-:Y:S05]  /*2ef0*/  BPT.TRAP 0x1 ;  /* 0x000000040000795c */ /* 0x000fea0000300000 */
[----:B------:R-:W-:-:S04]  /*2f00*/  IMAD.MOV.U32 R3, RZ, RZ, 0x0 ;  /* 0x00000000ff037424 */ /* 0x000fc800078e00ff */
[----:B------:R-:W-:Y:S05]  /*2f10*/  RET.REL.NODEC R2 `(gluon_tcgen05) ;  /* 0xffffffd002387950 */ /* 0x000fea0003c3ffff */
        .weak           $__internal_2_$__cuda_sm10x_tcgen05_guardrail_trap_unallocated_columns_being_dealloced
        .type           $__internal_2_$__cuda_sm10x_tcgen05_guardrail_trap_unallocated_columns_being_dealloced,@function
        .size           $__internal_2_$__cuda_sm10x_tcgen05_guardrail_trap_unallocated_columns_being_dealloced,(.L_x_81 - $__internal_2_$__cuda_sm10x_tcgen05_guardrail_trap_unallocated_columns_being_dealloced)
$__internal_2_$__cuda_sm10x_tcgen05_guardrail_trap_unallocated_columns_being_dealloced:
[----:B------:R-:W-:Y:S05]  /*2f20*/  BPT.TRAP 0x1 ;  /* 0x000000040000795c */ /* 0x000fea0000300000 */
[----:B------:R-:W-:-:S04]  /*2f30*/  IMAD.MOV.U32 R3, RZ, RZ, 0x0 ;  /* 0x00000000ff037424 */ /* 0x000fc800078e00ff */
[----:B------:R-:W-:Y:S05]  /*2f40*/  RET.REL.NODEC R2 `(gluon_tcgen05) ;  /* 0xffffffd0022c7950 */ /* 0x000fea0003c3ffff */
.L_x_78:
[----:B------:R-:W-:-:S00]  /*2f50*/  BRA `(.L_x_78) ;  /* 0xfffffffc00fc7947 */ /* 0x000fc0000383ffff */
[----:B------:R-:W-:-:S00]  /*2f60*/  NOP ;  /* 0x0000000000007918 */ /* 0x000fc00000000000 */
        /* <DEDUP_REMOVED lines=9> */
.L_x_81:


//--------------------- .nv.shared.gluon_tcgen05  --------------------------
	.section	.nv.shared.gluon_tcgen05,"aw",@nobits
	.sectionflags	@""
	.align	16
	.zero		1024


//--------------------- .nv.shared.reserved.0     --------------------------
	.section	.nv.shared.reserved.0,"aw",@nobits
	.align	8
	.weak		__nv_reservedSMEM_offset_0_alias
	.size		__nv_reservedSMEM_offset_0_alias, 0, 64
	.other		__nv_reservedSMEM_offset_0_alias,@"STO_CUDA_RESERVED_SHARED STV_DEFAULT"
__nv_reservedSMEM_offset_0_alias:
	.zero		0
.nv.shared.reserved.0:
	.zero		64
	.weak		__nv_reservedSMEM_allocation_phase
	.type		__nv_reservedSMEM_allocation_phase,@object
	.size		__nv_reservedSMEM_allocation_phase,(.L_0 - __nv_reservedSMEM_allocation_phase)
__nv_reservedSMEM_allocation_phase:
	.zero		1
.L_0:
	.zero		7
	.weak		__nv_reservedSMEM_devtool_atexit_pc
	.type		__nv_reservedSMEM_devtool_atexit_pc,@object
	.size		__nv_reservedSMEM_devtool_atexit_pc,(__nv_reservedSMEM_allocation_mask - __nv_reservedSMEM_devtool_atexit_pc)
__nv_reservedSMEM_devtool_atexit_pc:
	.zero		8
	.weak		__nv_reservedSMEM_allocation_mask
	.type		__nv_reservedSMEM_allocation_mask,@object
	.size		__nv_reservedSMEM_allocation_mask,(.L_2 - __nv_reservedSMEM_allocation_mask)
__nv_reservedSMEM_allocation_mask:
	.zero		4
.L_2:


//--------------------- .nv.constant0.gluon_tcgen05 --------------------------
	.section	.nv.constant0.gluon_tcgen05,"a",@progbits
	.sectionflags	@""
	.align	4
.nv.constant0.gluon_tcgen05:
	.zero		976


//--------------------- SYMBOLS --------------------------

	.type		.nv.reservedSmem.offset0,@object
	.size		.nv.reservedSmem.offset0,0x4
	.type		.nv.reservedSmem.cap,@object
	.size		.nv.reservedSmem.cap,0x4
